def matmul_kernel(
    a_ptr,
    b_ptr,
    c_ptr,
    M,
    N,
    K,
    stride_am,
    stride_ak,
    stride_bk,
    stride_bn,
    stride_cm,
    stride_cn,
    BLOCK_M: tl.constexpr,
    BLOCK_N: tl.constexpr,
    BLOCK_K: tl.constexpr,
    GROUP_M: tl.constexpr,
):
    pid = tl.program_id(axis=0)
    num_pid_m = tl.cdiv(M, BLOCK_M)
    num_pid_n = tl.cdiv(N, BLOCK_N)
    num_pid_in_group = GROUP_M * num_pid_n
    group_id = pid // num_pid_in_group
    first_pid_m = group_id * GROUP_M
    group_size_m = min(num_pid_m - first_pid_m, GROUP_M)
    pid_m = first_pid_m + ((pid % num_pid_in_group) % group_size_m)
    pid_n = (pid % num_pid_in_group) // group_size_m

    offs_am = (pid_m * BLOCK_M + tl.arange(0, BLOCK_M)) % M
    offs_bn = (pid_n * BLOCK_N + tl.arange(0, BLOCK_N)) % N
    offs_k = tl.arange(0, BLOCK_K)
    a_ptrs = a_ptr + offs_am[:, None] * stride_am + offs_k[None, :] * stride_ak
    b_ptrs = b_ptr + offs_k[:, None] * stride_bk + offs_bn[None, :] * stride_bn

    acc = tl.zeros((BLOCK_M, BLOCK_N), dtype=tl.float32)
    for kk in range(0, tl.cdiv(K, BLOCK_K)):
        a = tl.load(a_ptrs, mask=offs_k[None, :] < K - kk * BLOCK_K, other=0.0)
        b = tl.load(b_ptrs, mask=offs_k[:, None] < K - kk * BLOCK_K, other=0.0)
        acc = tl.dot(a, b, acc)
        a_ptrs += BLOCK_K * stride_ak
        b_ptrs += BLOCK_K * stride_bk

    c = acc.to(c_ptr.dtype.element_ty)
    offs_cm = pid_m * BLOCK_M + tl.arange(0, BLOCK_M)
    offs_cn = pid_n * BLOCK_N + tl.arange(0, BLOCK_N)
    c_ptrs = c_ptr + offs_cm[:, None] * stride_cm + offs_cn[None, :] * stride_cn
    mask = (offs_cm[:, None] < M) & (offs_cn[None, :] < N)
    tl.store(c_ptrs, c, mask=mask)

# config = {"BLOCK_K": 64, "BLOCK_M": 32, "BLOCK_N": 128, "GROUP_M": 8, "arch": "sm_100", "dtype": "bf16", "num_ctas": 1, "num_stages": 3, "num_warps": 4}
# arch = sm_100


// ===== COMPILED SASS (sm_100a) =====

	.target	sm_100a

	.elftype	@"ET_EXEC"


//--------------------- .note.nv.tkinfo           --------------------------
	.section	.note.nv.tkinfo,"",@"SHT_NOTE"
	.sectionflags	@"SHF_NOTE_NV_TKINFO"
	.tkinfo
        /*0018*/ 	.word	0x00000081
        /*0030*/ 	.string	""
        /*0030*/ 	.string	"ptxas-blackwell"
        /*0030*/ 	.string	"Cuda compilation tools, release 12.9, V12.9.86"
        /*0030*/ 	.string	"Build cuda_12.9.r12.9/compiler.36037853_0"
        /*0030*/ 	.string	"-v  -suppress-debug-info  -lineinfo  -arch sm_100a "



//--------------------- .note.nv.cuver            --------------------------
	.section	.note.nv.cuver,"",@"SHT_NOTE"
	.sectionflags	@"SHF_NOTE_NV_CUVER"
        /*0018*/ 	.short	0x0001
        /*001a*/ 	.short	0x0064
        /*001c*/ 	.short	0x0001
        /*001e*/ 	.short	0x0000
        /*0020*/ 	.short	0x0001
        /*0022*/ 	.short	0x0000


//--------------------- .nv.info                  --------------------------
	.section	.nv.info,"",@"SHT_CUDA_INFO"
	.align	4


	//----- nvinfo : EIATTR_REGCOUNT
	.align		4
        /*0000*/ 	.byte	0x04, 0x2f
        /*0002*/ 	.short	(.L_1 - .L_0)
	.align		4
.L_0:
        /*0004*/ 	.word	index@(matmul_kernel)
        /*0008*/ 	.word	0x000000ff


	//----- nvinfo : EIATTR_FRAME_SIZE
	.align		4
.L_1:
        /*000c*/ 	.byte	0x04, 0x11
        /*000e*/ 	.short	(.L_3 - .L_2)
	.align		4
.L_2:
        /*0010*/ 	.word	index@(matmul_kernel)
        /*0014*/ 	.word	0x00000000


	//----- nvinfo : EIATTR_MIN_STACK_SIZE
	.align		4
.L_3:
        /*0018*/ 	.byte	0x04, 0x12
        /*001a*/ 	.short	(.L_5 - .L_4)
	.align		4
.L_4:
        /*001c*/ 	.word	index@(matmul_kernel)
        /*0020*/ 	.word	0x00000000
.L_5:


//--------------------- .nv.info.matmul_kernel    --------------------------
	.section	.nv.info.matmul_kernel,"",@"SHT_CUDA_INFO"
	.sectionflags	@""
	.align	4


	//----- nvinfo : EIATTR_CUDA_API_VERSION
	.align		4
        /*0000*/ 	.byte	0x04, 0x37
        /*0002*/ 	.short	(.L_7 - .L_6)
.L_6:
        /*0004*/ 	.word	0x00000081


	//----- nvinfo : EIATTR_KPARAM_INFO
	.align		4
.L_7:
        /*0008*/ 	.byte	0x04, 0x17
        /*000a*/ 	.short	(.L_9 - .L_8)
.L_8:
        /*000c*/ 	.word	0x00000000
        /*0010*/ 	.short	0x000d
        /*0012*/ 	.short	0x0048
        /*0014*/ 	.byte	0x00, 0xf4, 0x21, 0x00


	//----- nvinfo : EIATTR_KPARAM_INFO
	.align		4
.L_9:
        /*0018*/ 	.byte	0x04, 0x17
        /*001a*/ 	.short	(.L_11 - .L_10)
.L_10:
        /*001c*/ 	.word	0x00000000
        /*0020*/ 	.short	0x000c
        /*0022*/ 	.short	0x0040
        /*0024*/ 	.byte	0x00, 0xf4, 0x21, 0x00


	//----- nvinfo : EIATTR_KPARAM_INFO
	.align		4
.L_11:
        /*0028*/ 	.byte	0x04, 0x17
        /*002a*/ 	.short	(.L_13 - .L_12)
.L_12:
        /*002c*/ 	.word	0x00000000
        /*0030*/ 	.short	0x000b
        /*0032*/ 	.short	0x0038
        /*0034*/ 	.byte	0x00, 0xf0, 0x11, 0x00


	//----- nvinfo : EIATTR_KPARAM_INFO
	.align		4
.L_13:
        /*0038*/ 	.byte	0x04, 0x17
        /*003a*/ 	.short	(.L_15 - .L_14)
.L_14:
        /*003c*/ 	.word	0x00000000
        /*0040*/ 	.short	0x000a
        /*0042*/ 	.short	0x0034
        /*0044*/ 	.byte	0x00, 0xf0, 0x11, 0x00


	//----- nvinfo : EIATTR_KPARAM_INFO
	.align		4
.L_15:
        /*0048*/ 	.byte	0x04, 0x17
        /*004a*/ 	.short	(.L_17 - .L_16)
.L_16:
        /*004c*/ 	.word	0x00000000
        /*0050*/ 	.short	0x0009
        /*0052*/ 	.short	0x0030
        /*0054*/ 	.byte	0x00, 0xf0, 0x11, 0x00


	//----- nvinfo : EIATTR_KPARAM_INFO
	.align		4
.L_17:
        /*0058*/ 	.byte	0x04, 0x17
        /*005a*/ 	.short	(.L_19 - .L_18)
.L_18:
        /*005c*/ 	.word	0x00000000
        /*0060*/ 	.short	0x0008
        /*0062*/ 	.short	0x002c
        /*0064*/ 	.byte	0x00, 0xf0, 0x11, 0x00


	//----- nvinfo : EIATTR_KPARAM_INFO
	.align		4
.L_19:
        /*0068*/ 	.byte	0x04, 0x17
        /*006a*/ 	.short	(.L_21 - .L_20)
.L_20:
        /*006c*/ 	.word	0x00000000
        /*0070*/ 	.short	0x0007
        /*0072*/ 	.short	0x0028
        /*0074*/ 	.byte	0x00, 0xf0, 0x11, 0x00


	//----- nvinfo : EIATTR_KPARAM_INFO
	.align		4
.L_21:
        /*0078*/ 	.byte	0x04, 0x17
        /*007a*/ 	.short	(.L_23 - .L_22)
.L_22:
        /*007c*/ 	.word	0x00000000
        /*0080*/ 	.short	0x0006
        /*0082*/ 	.short	0x0024
        /*0084*/ 	.byte	0x00, 0xf0, 0x11, 0x00


	//----- nvinfo : EIATTR_KPARAM_INFO
	.align		4
.L_23:
        /*0088*/ 	.byte	0x04, 0x17
        /*008a*/ 	.short	(.L_25 - .L_24)
.L_24:
        /*008c*/ 	.word	0x00000000
        /*0090*/ 	.short	0x0005
        /*0092*/ 	.short	0x0020
        /*0094*/ 	.byte	0x00, 0xf0, 0x11, 0x00


	//----- nvinfo : EIATTR_KPARAM_INFO
	.align		4
.L_25:
        /*0098*/ 	.byte	0x04, 0x17
        /*009a*/ 	.short	(.L_27 - .L_26)
.L_26:
        /*009c*/ 	.word	0x00000000
        /*00a0*/ 	.short	0x0004
        /*00a2*/ 	.short	0x001c
        /*00a4*/ 	.byte	0x00, 0xf0, 0x11, 0x00


	//----- nvinfo : EIATTR_KPARAM_INFO
	.align		4
.L_27:
        /*00a8*/ 	.byte	0x04, 0x17
        /*00aa*/ 	.short	(.L_29 - .L_28)
.L_28:
        /*00ac*/ 	.word	0x00000000
        /*00b0*/ 	.short	0x0003
        /*00b2*/ 	.short	0x0018
        /*00b4*/ 	.byte	0x00, 0xf0, 0x11, 0x00


	//----- nvinfo : EIATTR_KPARAM_INFO
	.align		4
.L_29:
        /*00b8*/ 	.byte	0x04, 0x17
        /*00ba*/ 	.short	(.L_31 - .L_30)
.L_30:
        /*00bc*/ 	.word	0x00000000
        /*00c0*/ 	.short	0x0002
        /*00c2*/ 	.short	0x0010
        /*00c4*/ 	.byte	0x00, 0xf4, 0x21, 0x00


	//----- nvinfo : EIATTR_KPARAM_INFO
	.align		4
.L_31:
        /*00c8*/ 	.byte	0x04, 0x17
        /*00ca*/ 	.short	(.L_33 - .L_32)
.L_32:
        /*00cc*/ 	.word	0x00000000
        /*00d0*/ 	.short	0x0001
        /*00d2*/ 	.short	0x0008
        /*00d4*/ 	.byte	0x00, 0xf4, 0x21, 0x00


	//----- nvinfo : EIATTR_KPARAM_INFO
	.align		4
.L_33:
        /*00d8*/ 	.byte	0x04, 0x17
        /*00da*/ 	.short	(.L_35 - .L_34)
.L_34:
        /*00dc*/ 	.word	0x00000000
        /*00e0*/ 	.short	0x0000
        /*00e2*/ 	.short	0x0000
        /*00e4*/ 	.byte	0x00, 0xf4, 0x21, 0x00


	//----- nvinfo : EIATTR_SPARSE_MMA_MASK
	.align		4
.L_35:
        /*00e8*/ 	.byte	0x03, 0x50
        /*00ea*/ 	.short	0x0000


	//----- nvinfo : EIATTR_MAXREG_COUNT
	.align		4
        /*00ec*/ 	.byte	0x03, 0x1b
        /*00ee*/ 	.short	0x00ff


	//----- nvinfo : EIATTR_NUM_BARRIERS
	.align		4
        /*00f0*/ 	.byte	0x02, 0x4c
        /*00f2*/ 	.byte	0x01
	.zero		1


	//----- nvinfo : EIATTR_VRC_CTA_INIT_COUNT
	.align		4
        /*00f4*/ 	.byte	0x02, 0x4a
	.zero		1
	.zero		1


	//----- nvinfo : EIATTR_EXIT_INSTR_OFFSETS
	.align		4
        /*00f8*/ 	.byte	0x04, 0x1c
        /*00fa*/ 	.short	(.L_37 - .L_36)


	//   ....[0]....
.L_36:
        /*00fc*/ 	.word	0x00008600


	//   ....[1]....
        /*0100*/ 	.word	0x00008630


	//----- nvinfo : EIATTR_REQNTID
	.align		4
.L_37:
        /*0104*/ 	.byte	0x04, 0x10
        /*0106*/ 	.short	(.L_39 - .L_38)
.L_38:
        /*0108*/ 	.word	0x00000080
        /*010c*/ 	.word	0x00000001
        /*0110*/ 	.word	0x00000001


	//----- nvinfo : EIATTR_CBANK_PARAM_SIZE
	.align		4
.L_39:
        /*0114*/ 	.byte	0x03, 0x19
        /*0116*/ 	.short	0x0050


	//----- nvinfo : EIATTR_PARAM_CBANK
	.align		4
        /*0118*/ 	.byte	0x04, 0x0a
        /*011a*/ 	.short	(.L_41 - .L_40)
	.align		4
.L_40:
        /*011c*/ 	.word	index@(.nv.constant0.matmul_kernel)
        /*0120*/ 	.short	0x0380
        /*0122*/ 	.short	0x0050


	//----- nvinfo : EIATTR_SW_WAR
	.align		4
.L_41:
        /*0124*/ 	.byte	0x04, 0x36
        /*0126*/ 	.short	(.L_43 - .L_42)
.L_42:
        /*0128*/ 	.word	0x00000008
.L_43:


//--------------------- .nv.compat                --------------------------
	.section	.nv.compat,"",@"SHT_CUDA_COMPAT_INFO"
	.align	4
        /*0000*/ 	.byte	0x02, 0x02, 0x01, 0x00, 0x02, 0x05, 0x05, 0x00, 0x02, 0x03, 0x00, 0x00, 0x02, 0x06, 0x01, 0x00


//--------------------- .nv.callgraph             --------------------------
	.section	.nv.callgraph,"",@"SHT_CUDA_CALLGRAPH"
	.align	4
	.sectionentsize	8
	.align		4
        /*0000*/ 	.word	0x00000000
	.align		4
        /*0004*/ 	.word	0xffffffff
	.align		4
        /*0008*/ 	.word	0x00000000
	.align		4
        /*000c*/ 	.word	0xfffffffe
	.align		4
        /*0010*/ 	.word	0x00000000
	.align		4
        /*0014*/ 	.word	0xfffffffd
	.align		4
        /*0018*/ 	.word	0x00000000
	.align		4
        /*001c*/ 	.word	0xfffffffc


//--------------------- .text.matmul_kernel       --------------------------
	.section	.text.matmul_kernel,"ax",@progbits
	.align	128
        .global         matmul_kernel
        .type           matmul_kernel,@function
        .size           matmul_kernel,(.L_x_4 - matmul_kernel)
        .other          matmul_kernel,@"STO_CUDA_ENTRY STV_DEFAULT"
matmul_kernel:
.text.matmul_kernel:
[----:B------:R-:W0:Y:S08]  /*0000*/  LDC R1, c[0x0][0x37c] ;  /* 0x0000df00ff017b82 */ /* 0x000e300000000800 */
[----:B------:R-:W1:Y:S01]  /*0010*/  LDC.64 R46, c[0x0][0x398] ;  /* 0x0000e600ff2e7b82 */ /* 0x000e620000000a00 */
[----:B------:R-:W2:Y:S01]  /*0020*/  S2R R5, SR_CTAID.X ;  /* 0x0000000000057919 */ /* 0x000ea20000002500 */
[----:B------:R-:W3:Y:S01]  /*0030*/  LDCU UR4, c[0x0][0x3a0] ;  /* 0x00007400ff0477ac */ /* 0x000ee20008000800 */
[----:B------:R-:W4:Y:S01]  /*0040*/  S2R R195, SR_TID.X ;  /* 0x0000000000c37919 */ /* 0x000f220000002100 */
[----:B------:R-:W0:Y:S01]  /*0050*/  LDCU.64 UR10, c[0x0][0x358] ;  /* 0x00006b00ff0a77ac */ /* 0x000e220008000a00 */
[----:B------:R-:W0:Y:S01]  /*0060*/  LDCU UR8, c[0x0][0x3a0] ;  /* 0x00007400ff0877ac */ /* 0x000e220008000800 */
[----:B---3--:R-:W-:Y:S01]  /*0070*/  UIADD3 UR4, UPT, UPT, UR4, 0x3f, URZ ;  /* 0x0000003f04047890 */ /* 0x008fe2000fffe0ff */
[----:B-1----:R-:W-:-:S03]  /*0080*/  VIADD R0, R47, 0x7f ;  /* 0x0000007f2f007836 */ /* 0x002fc60000000000 */
[----:B------:R-:W-:Y:S02]  /*0090*/  UISETP.GT.AND UP0, UPT, UR4, 0x3f, UPT ;  /* 0x0000003f0400788c */ /* 0x000fe4000bf04270 */
[----:B------:R-:W-:-:S04]  /*00a0*/  SHF.R.S32.HI R3, RZ, 0x1f, R0 ;  /* 0x0000001fff037819 */ /* 0x000fc80000011400 */
[----:B------:R-:W-:Y:S02]  /*00b0*/  LEA.HI R3, R3, R0, RZ, 0x7 ;  /* 0x0000000003037211 */ /* 0x000fe400078f38ff */
[----:B--2---:R-:W-:Y:S02]  /*00c0*/  IABS R8, R5 ;  /* 0x0000000500087213 */ /* 0x004fe40000000000 */
[----:B------:R-:W-:Y:S02]  /*00d0*/  SHF.R.S32.HI R3, RZ, 0x7, R3 ;  /* 0x00000007ff037819 */ /* 0x000fe40000011403 */
[----:B----4-:R-:W-:-:S03]  /*00e0*/  SHF.R.U32.HI R211, RZ, 0x5, R195 ;  /* 0x00000005ffd37819 */ /* 0x010fc600000116c3 */
[----:B------:R-:W-:Y:S01]  /*00f0*/  IMAD.SHL.U32 R4, R3, 0x8, RZ ;  /* 0x0000000803047824 */ /* 0x000fe200078e00ff */
[----:B------:R-:W-:-:S04]  /*0100*/  SGXT.U32 R211, R211, 0x2 ;  /* 0x00000002d3d3781a */ /* 0x000fc80000000000 */
[-C--:B------:R-:W-:Y:S02]  /*0110*/  IABS R7, R4.reuse ;  /* 0x0000000400077213 */ /* 0x080fe40000000000 */
[----:B------:R-:W-:Y:S02]  /*0120*/  IABS R10, R4 ;  /* 0x00000004000a7213 */ /* 0x000fe40000000000 */
[----:B------:R-:W1:Y:S01]  /*0130*/  I2F.RP R0, R7 ;  /* 0x0000000700007306 */ /* 0x000e620000209400 */
[C---:B------:R-:W-:Y:S02]  /*0140*/  LOP3.LUT R196, R211.reuse, 0x4, RZ, 0xfc, !PT ;  /* 0x00000004d3c47812 */ /* 0x040fe400078efcff */
[C---:B------:R-:W-:Y:S02]  /*0150*/  LOP3.LUT R197, R211.reuse, 0x8, RZ, 0xfc, !PT ;  /* 0x00000008d3c57812 */ /* 0x040fe400078efcff */
[C---:B------:R-:W-:Y:S02]  /*0160*/  LOP3.LUT R198, R211.reuse, 0xc, RZ, 0xfc, !PT ;  /* 0x0000000cd3c67812 */ /* 0x040fe400078efcff */
[----:B------:R-:W-:-:S02]  /*0170*/  LOP3.LUT R199, R211, 0x10, RZ, 0xfc, !PT ;  /* 0x00000010d3c77812 */ /* 0x000fc400078efcff */
[C---:B------:R-:W-:Y:S02]  /*0180*/  LOP3.LUT R200, R211.reuse, 0x14, RZ, 0xfc, !PT ;  /* 0x00000014d3c87812 */ /* 0x040fe400078efcff */
[C---:B------:R-:W-:Y:S02]  /*0190*/  LOP3.LUT R201, R211.reuse, 0x18, RZ, 0xfc, !PT ;  /* 0x00000018d3c97812 */ /* 0x040fe400078efcff */
[C---:B------:R-:W-:Y:S01]  /*01a0*/  LOP3.LUT R202, R211.reuse, 0x1c, RZ, 0xfc, !PT ;  /* 0x0000001cd3ca7812 */ /* 0x040fe200078efcff */
[----:B-1----:R-:W1:Y:S01]  /*01b0*/  MUFU.RCP R0, R0 ;  /* 0x0000000000007308 */ /* 0x002e620000001000 */
[C---:B------:R-:W-:Y:S02]  /*01c0*/  LOP3.LUT R203, R211.reuse, 0x20, RZ, 0xfc, !PT ;  /* 0x00000020d3cb7812 */ /* 0x040fe400078efcff */
[C---:B------:R-:W-:Y:S02]  /*01d0*/  LOP3.LUT R204, R211.reuse, 0x24, RZ, 0xfc, !PT ;  /* 0x00000024d3cc7812 */ /* 0x040fe400078efcff */
[----:B------:R-:W-:-:S02]  /*01e0*/  LOP3.LUT R205, R211, 0x28, RZ, 0xfc, !PT ;  /* 0x00000028d3cd7812 */ /* 0x000fc400078efcff */
[C---:B------:R-:W-:Y:S02]  /*01f0*/  LOP3.LUT R206, R211.reuse, 0x2c, RZ, 0xfc, !PT ;  /* 0x0000002cd3ce7812 */ /* 0x040fe400078efcff */
[C---:B------:R-:W-:Y:S02]  /*0200*/  LOP3.LUT R207, R211.reuse, 0x30, RZ, 0xfc, !PT ;  /* 0x00000030d3cf7812 */ /* 0x040fe400078efcff */
[C---:B------:R-:W-:Y:S02]  /*0210*/  LOP3.LUT R208, R211.reuse, 0x34, RZ, 0xfc, !PT ;  /* 0x00000034d3d07812 */ /* 0x040fe400078efcff */
[C---:B------:R-:W-:Y:S02]  /*0220*/  LOP3.LUT R209, R211.reuse, 0x38, RZ, 0xfc, !PT ;  /* 0x00000038d3d17812 */ /* 0x040fe400078efcff */
[----:B------:R-:W-:Y:S01]  /*0230*/  LOP3.LUT R210, R211, 0x3c, RZ, 0xfc, !PT ;  /* 0x0000003cd3d27812 */ /* 0x000fe200078efcff */
[----:B-1----:R-:W-:Y:S02]  /*0240*/  VIADD R2, R0, 0xffffffe ;  /* 0x0ffffffe00027836 */ /* 0x002fe40000000000 */
[----:B------:R-:W-:-:S02]  /*0250*/  IMAD.MOV R0, RZ, RZ, -R10 ;  /* 0x000000ffff007224 */ /* 0x000fc400078e0a0a */
[----:B------:R1:W2:Y:S02]  /*0260*/  F2I.FTZ.U32.TRUNC.NTZ R3, R2 ;  /* 0x0000000200037305 */ /* 0x0002a4000021f000 */
[----:B-1----:R-:W-:Y:S02]  /*0270*/  IMAD.MOV.U32 R2, RZ, RZ, RZ ;  /* 0x000000ffff027224 */ /* 0x002fe400078e00ff */
[----:B--2---:R-:W-:-:S04]  /*0280*/  IMAD.MOV R6, RZ, RZ, -R3 ;  /* 0x000000ffff067224 */ /* 0x004fc800078e0a03 */
[----:B------:R-:W-:Y:S02]  /*0290*/  IMAD R9, R6, R7, RZ ;  /* 0x0000000706097224 */ /* 0x000fe400078e02ff */
[----:B------:R-:W-:Y:S02]  /*02a0*/  IMAD.MOV.U32 R6, RZ, RZ, R8 ;  /* 0x000000ffff067224 */ /* 0x000fe400078e0008 */
[----:B------:R-:W-:-:S06]  /*02b0*/  IMAD.HI.U32 R3, R3, R9, R2 ;  /* 0x0000000903037227 */ /* 0x000fcc00078e0002 */
[----:B------:R-:W-:-:S04]  /*02c0*/  IMAD.HI.U32 R3, R3, R6, RZ ;  /* 0x0000000603037227 */ /* 0x000fc800078e00ff */
[----:B------:R-:W-:-:S05]  /*02d0*/  IMAD R0, R3, R0, R6 ;  /* 0x0000000003007224 */ /* 0x000fca00078e0206 */
[----:B------:R-:W-:-:S13]  /*02e0*/  ISETP.GT.U32.AND P1, PT, R7, R0, PT ;  /* 0x000000000700720c */ /* 0x000fda0003f24070 */
[----:B------:R-:W-:Y:S02]  /*02f0*/  @!P1 IMAD.IADD R0, R0, 0x1, -R7 ;  /* 0x0000000100009824 */ /* 0x000fe400078e0a07 */
[----:B------:R-:W-:Y:S01]  /*0300*/  @!P1 VIADD R3, R3, 0x1 ;  /* 0x0000000103039836 */ /* 0x000fe20000000000 */
[----:B------:R-:W-:Y:S02]  /*0310*/  ISETP.NE.AND P1, PT, R4, RZ, PT ;  /* 0x000000ff0400720c */ /* 0x000fe40003f25270 */
[----:B------:R-:W-:Y:S02]  /*0320*/  ISETP.GE.U32.AND P0, PT, R0, R7, PT ;  /* 0x000000070000720c */ /* 0x000fe40003f06070 */
[----:B------:R-:W-:-:S04]  /*0330*/  LOP3.LUT R0, R5, R4, RZ, 0x3c, !PT ;  /* 0x0000000405007212 */ /* 0x000fc800078e3cff */
[----:B------:R-:W-:Y:S01]  /*0340*/  ISETP.GE.AND P2, PT, R0, RZ, PT ;  /* 0x000000ff0000720c */ /* 0x000fe20003f46270 */
[----:B------:R-:W-:-:S06]  /*0350*/  VIADD R0, R46, 0x1f ;  /* 0x0000001f2e007836 */ /* 0x000fcc0000000000 */
[----:B------:R-:W-:-:S04]  /*0360*/  @P0 VIADD R3, R3, 0x1 ;  /* 0x0000000103030836 */ /* 0x000fc80000000000 */
[----:B------:R-:W-:Y:S01]  /*0370*/  IMAD.MOV.U32 R2, RZ, RZ, R3 ;  /* 0x000000ffff027224 */ /* 0x000fe200078e0003 */
[----:B------:R-:W-:-:S03]  /*0380*/  SHF.R.S32.HI R3, RZ, 0x1f, R0 ;  /* 0x0000001fff037819 */ /* 0x000fc60000011400 */
[----:B------:R-:W-:Y:S01]  /*0390*/  @!P2 IMAD.MOV R2, RZ, RZ, -R2 ;  /* 0x000000ffff02a224 */ /* 0x000fe200078e0a02 */
[----:B------:R-:W-:Y:S02]  /*03a0*/  @!P1 LOP3.LUT R2, RZ, R4, RZ, 0x33, !PT ;  /* 0x00000004ff029212 */ /* 0x000fe400078e33ff */
[----:B------:R-:W-:-:S03]  /*03b0*/  LEA.HI R3, R3, R0, RZ, 0x5 ;  /* 0x0000000003037211 */ /* 0x000fc600078f28ff */
[----:B------:R-:W-:Y:S02]  /*03c0*/  IMAD.SHL.U32 R6, R2, 0x8, RZ ;  /* 0x0000000802067824 */ /* 0x000fe400078e00ff */
[----:B------:R-:W-:-:S03]  /*03d0*/  IMAD.MOV R2, RZ, RZ, -R2 ;  /* 0x000000ffff027224 */ /* 0x000fc600078e0a02 */
[----:B------:R-:W-:Y:S01]  /*03e0*/  LEA.HI.SX32 R3, R3, -R6, 0x1b ;  /* 0x8000000603037211 */ /* 0x000fe200078fdaff */
[----:B------:R-:W-:-:S03]  /*03f0*/  IMAD R4, R4, R2, R5 ;  /* 0x0000000204047224 */ /* 0x000fc600078e0205 */
[----:B------:R-:W-:Y:S02]  /*0400*/  VIMNMX R11, PT, PT, R3, 0x8, PT ;  /* 0x00000008030b7848 */ /* 0x000fe40003fe0100 */
[----:B------:R-:W-:Y:S02]  /*0410*/  IABS R9, R4 ;  /* 0x0000000400097213 */ /* 0x000fe40000000000 */
[----:B------:R-:W-:-:S04]  /*0420*/  IABS R7, R11 ;  /* 0x0000000b00077213 */ /* 0x000fc80000000000 */
[----:B------:R-:W1:Y:S08]  /*0430*/  I2F.RP R0, R7 ;  /* 0x0000000700007306 */ /* 0x000e700000209400 */
[----:B-1----:R-:W1:Y:S02]  /*0440*/  MUFU.RCP R0, R0 ;  /* 0x0000000000007308 */ /* 0x002e640000001000 */
[----:B-1----:R-:W-:-:S06]  /*0450*/  VIADD R3, R0, 0xffffffe ;  /* 0x0ffffffe00037836 */ /* 0x002fcc0000000000 */
[----:B------:R-:W1:Y:S02]  /*0460*/  F2I.FTZ.U32.TRUNC.NTZ R3, R3 ;  /* 0x0000000300037305 */ /* 0x000e64000021f000 */
[----:B-1----:R-:W-:-:S04]  /*0470*/  IMAD.MOV R8, RZ, RZ, -R3 ;  /* 0x000000ffff087224 */ /* 0x002fc800078e0a03 */
[----:B------:R-:W-:Y:S01]  /*0480*/  IMAD.MOV.U32 R2, RZ, RZ, R8 ;  /* 0x000000ffff027224 */ /* 0x000fe200078e0008 */
[----:B------:R-:W-:-:S03]  /*0490*/  IABS R8, R11 ;  /* 0x0000000b00087213 */ /* 0x000fc60000000000 */
[----:B------:R-:W-:Y:S02]  /*04a0*/  IMAD R5, R2, R7, RZ ;  /* 0x0000000702057224 */ /* 0x000fe400078e02ff */
[----:B------:R-:W-:Y:S02]  /*04b0*/  IMAD.MOV.U32 R2, RZ, RZ, RZ ;  /* 0x000000ffff027224 */ /* 0x000fe400078e00ff */
[----:B------:R-:W-:Y:S02]  /*04c0*/  IMAD.MOV R0, RZ, RZ, -R8 ;  /* 0x000000ffff007224 */ /* 0x000fe400078e0a08 */
[----:B------:R-:W-:Y:S01]  /*04d0*/  IMAD.HI.U32 R2, R3, R5, R2 ;  /* 0x0000000503027227 */ /* 0x000fe200078e0002 */
[----:B------:R-:W-:-:S05]  /*04e0*/  LOP3.LUT R3, R195, 0x1f, RZ, 0xc0, !PT ;  /* 0x0000001fc3037812 */ /* 0x000fca00078ec0ff */
        /* <DEDUP_REMOVED lines=8> */
[----:B------:R-:W-:-:S07]  /*0570*/  ISETP.GE.AND P2, PT, R0, RZ, PT ;  /* 0x000000ff0000720c */ /* 0x000fce0003f46270 */
[----:B------:R-:W-:-:S06]  /*0580*/  @P0 VIADD R2, R2, 0x1 ;  /* 0x0000000102020836 */ /* 0x000fcc0000000000 */
[----:B------:R-:W-:Y:S01]  /*0590*/  @!P2 IMAD.MOV R2, RZ, RZ, -R2 ;  /* 0x000000ffff02a224 */ /* 0x000fe200078e0a02 */
[----:B------:R-:W-:-:S05]  /*05a0*/  @!P1 LOP3.LUT R2, RZ, R11, RZ, 0x33, !PT ;  /* 0x0000000bff029212 */ /* 0x000fca00078e33ff */
[----:B------:R-:W-:-:S04]  /*05b0*/  IMAD.MOV R0, RZ, RZ, -R2 ;  /* 0x000000ffff007224 */ /* 0x000fc800078e0a02 */
[----:B------:R-:W-:-:S04]  /*05c0*/  IMAD R0, R11, R0, R4 ;  /* 0x000000000b007224 */ /* 0x000fc800078e0204 */
[----:B------:R-:W-:-:S04]  /*05d0*/  IMAD.IADD R0, R6, 0x1, R0 ;  /* 0x0000000106007824 */ /* 0x000fc800078e0200 */
[----:B------:R-:W-:Y:S02]  /*05e0*/  IMAD R118, R0, 0x20, R3 ;  /* 0x0000002000767824 */ /* 0x000fe400078e0203 */
[----:B------:R-:W-:Y:S01]  /*05f0*/  IMAD.SHL.U32 R0, R2, 0x80, RZ ;  /* 0x0000008002007824 */ /* 0x000fe200078e00ff */
[----:B0-----:R-:W-:Y:S06]  /*0600*/  BRA.U UP0, `(.L_x_0) ;  /* 0x0000000100287547 */ /* 0x001fec000b800000 */
[----:B------:R-:W-:Y:S01]  /*0610*/  IMAD.SHL.U32 R195, R195, 0x8, RZ ;  /* 0x00000008c3c37824 */ /* 0x000fe200078e00ff */
[----:B------:R-:W-:Y:S02]  /*0620*/  CS2R R88, SRZ ;  /* 0x0000000000587805 */ /* 0x000fe4000001ff00 */
[----:B------:R-:W-:Y:S02]  /*0630*/  CS2R R8, SRZ ;  /* 0x0000000000087805 */ /* 0x000fe4000001ff00 */
[----:B------:R-:W-:Y:S02]  /*0640*/  CS2R R64, SRZ ;  /* 0x0000000000407805 */ /* 0x000fe4000001ff00 */
[----:B------:R-:W-:Y:S02]  /*0650*/  CS2R R6, SRZ ;  /* 0x0000000000067805 */ /* 0x000fe4000001ff00 */
[----:B------:R-:W-:Y:S02]  /*0660*/  CS2R R90, SRZ ;  /* 0x00000000005a7805 */ /* 0x000fe4000001ff00 */
[----:B------:R-:W-:-:S02]  /*0670*/  CS2R R4, SRZ ;  /* 0x0000000000047805 */ /* 0x000fc4000001ff00 */
[----:B------:R-:W-:Y:S02]  /*0680*/  CS2R R66, SRZ ;  /* 0x0000000000427805 */ /* 0x000fe4000001ff00 */
[----:B------:R-:W-:Y:S01]  /*0690*/  CS2R R2, SRZ ;  /* 0x0000000000027805 */ /* 0x000fe2000001ff00 */
[----:B------:R-:W-:Y:S06]  /*06a0*/  BRA `(.L_x_1) ;  /* 0x0000006c00d47947 */ /* 0x000fec0003800000 */
.L_x_0:
[----:B------:R-:W-:Y:S01]  /*06b0*/  IABS R9, R46 ;  /* 0x0000002e00097213 */ /* 0x000fe20000000000 */
[----:B------:R-:W0:Y:S01]  /*06c0*/  LDCU UR6, c[0x0][0x3a4] ;  /* 0x00007480ff0677ac */ /* 0x000e220008000800 */
[----:B------:R-:W-:Y:S01]  /*06d0*/  IABS R3, R47 ;  /* 0x0000002f00037213 */ /* 0x000fe20000000000 */
[----:B------:R-:W1:Y:S01]  /*06e0*/  LDC R193, c[0x0][0x3a8] ;  /* 0x0000ea00ffc17b82 */ /* 0x000e620000000800 */
[----:B------:R-:W2:Y:S01]  /*06f0*/  I2F.RP R8, R9 ;  /* 0x0000000900087306 */ /* 0x000ea20000209400 */
[----:B------:R-:W3:Y:S01]  /*0700*/  LDCU UR5, c[0x0][0x3b0] ;  /* 0x00007600ff0577ac */ /* 0x000ee20008000800 */
[----:B------:R-:W-:Y:S02]  /*0710*/  CS2R R94, SRZ ;  /* 0x00000000005e7805 */ /* 0x000fe4000001ff00 */
[----:B------:R-:W-:Y:S02]  /*0720*/  CS2R R96, SRZ ;  /* 0x0000000000607805 */ /* 0x000fe4000001ff00 */
[----:B------:R-:W-:Y:S01]  /*0730*/  CS2R R98, SRZ ;  /* 0x0000000000627805 */ /* 0x000fe2000001ff00 */
[----:B------:R-:W4:Y:S01]  /*0740*/  LDCU.128 UR12, c[0x0][0x380] ;  /* 0x00007000ff0c77ac */ /* 0x000f220008000c00 */
[----:B------:R-:W-:-:S02]  /*0750*/  CS2R R100, SRZ ;  /* 0x0000000000647805 */ /* 0x000fc4000001ff00 */
[----:B------:R-:W-:Y:S01]  /*0760*/  CS2R R102, SRZ ;  /* 0x0000000000667805 */ /* 0x000fe2000001ff00 */
[----:B------:R-:W5:Y:S08]  /*0770*/  I2F.RP R2, R3 ;  /* 0x0000000300027306 */ /* 0x000f700000209400 */
[----:B--2---:R-:W2:Y:S01]  /*0780*/  MUFU.RCP R8, R8 ;  /* 0x0000000800087308 */ /* 0x004ea20000001000 */
[----:B-1----:R-:W-:-:S07]  /*0790*/  IMAD R211, R211, R193, RZ ;  /* 0x000000c1d3d37224 */ /* 0x002fce00078e02ff */
[----:B-----5:R-:W1:Y:S01]  /*07a0*/  MUFU.RCP R2, R2 ;  /* 0x0000000200027308 */ /* 0x020e620000001000 */
[-C--:B------:R-:W-:Y:S02]  /*07b0*/  IMAD R210, R210, R193.reuse, RZ ;  /* 0x000000c1d2d27224 */ /* 0x080fe400078e02ff */
[-C--:B------:R-:W-:Y:S02]  /*07c0*/  IMAD R209, R209, R193.reuse, RZ ;  /* 0x000000c1d1d17224 */ /* 0x080fe400078e02ff */
[-C--:B------:R-:W-:Y:S02]  /*07d0*/  IMAD R208, R208, R193.reuse, RZ ;  /* 0x000000c1d0d07224 */ /* 0x080fe400078e02ff */
[-C--:B------:R-:W-:Y:S02]  /*07e0*/  IMAD R207, R207, R193.reuse, RZ ;  /* 0x000000c1cfcf7224 */ /* 0x080fe400078e02ff */
[----:B--2---:R-:W-:Y:S02]  /*07f0*/  VIADD R4, R8, 0xffffffe ;  /* 0x0ffffffe08047836 */ /* 0x004fe40000000000 */
[----:B------:R-:W-:-:S02]  /*0800*/  IMAD R206, R206, R193, RZ ;  /* 0x000000c1cece7224 */ /* 0x000fc400078e02ff */
[----:B------:R2:W5:Y:S01]  /*0810*/  F2I.FTZ.U32.TRUNC.NTZ R5, R4 ;  /* 0x0000000400057305 */ /* 0x000562000021f000 */
[-C--:B------:R-:W-:Y:S02]  /*0820*/  IMAD R205, R205, R193.reuse, RZ ;  /* 0x000000c1cdcd7224 */ /* 0x080fe400078e02ff */
[-C--:B------:R-:W-:Y:S02]  /*0830*/  IMAD R204, R204, R193.reuse, RZ ;  /* 0x000000c1cccc7224 */ /* 0x080fe400078e02ff */
[----:B-1----:R-:W-:Y:S02]  /*0840*/  VIADD R6, R2, 0xffffffe ;  /* 0x0ffffffe02067836 */ /* 0x002fe40000000000 */
[----:B------:R-:W-:Y:S02]  /*0850*/  IMAD R203, R203, R193, RZ ;  /* 0x000000c1cbcb7224 */ /* 0x000fe400078e02ff */
[----:B------:R1:W0:Y:S01]  /*0860*/  F2I.FTZ.U32.TRUNC.NTZ R7, R6 ;  /* 0x0000000600077305 */ /* 0x000222000021f000 */
[----:B--2---:R-:W-:-:S02]  /*0870*/  IMAD.MOV.U32 R4, RZ, RZ, RZ ;  /* 0x000000ffff047224 */ /* 0x004fc400078e00ff */
[-C--:B------:R-:W-:Y:S02]  /*0880*/  IMAD R202, R202, R193.reuse, RZ ;  /* 0x000000c1caca7224 */ /* 0x080fe400078e02ff */
[----:B------:R-:W-:Y:S02]  /*0890*/  IMAD R201, R201, R193, RZ ;  /* 0x000000c1c9c97224 */ /* 0x000fe400078e02ff */
[----:B-----5:R-:W-:Y:S02]  /*08a0*/  IMAD.MOV R10, RZ, RZ, -R5 ;  /* 0x000000ffff0a7224 */ /* 0x020fe400078e0a05 */
[----:B-1----:R-:W-:Y:S02]  /*08b0*/  IMAD.MOV.U32 R6, RZ, RZ, RZ ;  /* 0x000000ffff067224 */ /* 0x002fe400078e00ff */
[----:B------:R-:W-:Y:S01]  /*08c0*/  IMAD R11, R10, R9, RZ ;  /* 0x000000090a0b7224 */ /* 0x000fe200078e02ff */
[----:B------:R-:W-:Y:S01]  /*08d0*/  IABS R10, R118 ;  /* 0x00000076000a7213 */ /* 0x000fe20000000000 */
[----:B------:R-:W-:-:S02]  /*08e0*/  IMAD R200, R200, R193, RZ ;  /* 0x000000c1c8c87224 */ /* 0x000fc400078e02ff */
[----:B------:R-:W-:Y:S01]  /*08f0*/  IMAD.HI.U32 R8, R5, R11, R4 ;  /* 0x0000000b05087227 */ /* 0x000fe200078e0004 */
[----:B------:R-:W-:-:S03]  /*0900*/  SHF.R.U32.HI R5, RZ, 0x6, R195 ;  /* 0x00000006ff057819 */ /* 0x000fc600000116c3 */
[----:B0-----:R-:W-:Y:S01]  /*0910*/  IMAD.MOV R2, RZ, RZ, -R7 ;  /* 0x000000ffff027224 */ /* 0x001fe200078e0a07 */
[----:B------:R-:W-:Y:S01]  /*0920*/  SGXT.U32 R5, R5, 0x1 ;  /* 0x000000010505781a */ /* 0x000fe20000000000 */
[----:B------:R-:W-:-:S03]  /*0930*/  IMAD.HI.U32 R8, R8, R10, RZ ;  /* 0x0000000a08087227 */ /* 0x000fc600078e00ff */
[----:B------:R-:W-:Y:S01]  /*0940*/  LOP3.LUT R4, R0, R5, RZ, 0xfc, !PT ;  /* 0x0000000500047212 */ /* 0x000fe200078efcff */
[----:B------:R-:W-:Y:S02]  /*0950*/  IMAD.MOV R8, RZ, RZ, -R8 ;  /* 0x000000ffff087224 */ /* 0x000fe400078e0a08 */
[----:B------:R-:W-:Y:S01]  /*0960*/  IMAD R5, R2, R3, RZ ;  /* 0x0000000302057224 */ /* 0x000fe200078e02ff */
[C---:B------:R-:W-:Y:S01]  /*0970*/  LOP3.LUT R11, R4.reuse, 0x7e, RZ, 0xfc, !PT ;  /* 0x0000007e040b7812 */ /* 0x040fe200078efcff */
[----:B------:R-:W-:Y:S01]  /*0980*/  IMAD R10, R9, R8, R10 ;  /* 0x00000008090a7224 */ /* 0x000fe200078e020a */
[C---:B------:R-:W-:Y:S01]  /*0990*/  LOP3.LUT R13, R4.reuse, 0x7c, RZ, 0xfc, !PT ;  /* 0x0000007c040d7812 */ /* 0x040fe200078efcff */
[----:B------:R-:W-:Y:S01]  /*09a0*/  IMAD.HI.U32 R5, R7, R5, R6 ;  /* 0x0000000507057227 */ /* 0x000fe200078e0006 */
[----:B------:R-:W-:Y:S02]  /*09b0*/  IABS R8, R11 ;  /* 0x0000000b00087213 */ /* 0x000fe40000000000 */
[----:B------:R-:W-:Y:S01]  /*09c0*/  IABS R12, R13 ;  /* 0x0000000d000c7213 */ /* 0x000fe20000000000 */
[----:B------:R-:W-:Y:S01]  /*09d0*/  IMAD R199, R199, R193, RZ ;  /* 0x000000c1c7c77224 */ /* 0x000fe200078e02ff */
[----:B------:R-:W-:Y:S01]  /*09e0*/  ISETP.GT.U32.AND P0, PT, R9, R10, PT ;  /* 0x0000000a0900720c */ /* 0x000fe20003f04070 */
[----:B------:R-:W-:Y:S01]  /*09f0*/  IMAD.HI.U32 R2, R5, R8, RZ ;  /* 0x0000000805027227 */ /* 0x000fe200078e00ff */
[----:B------:R-:W-:-:S02]  /*0a00*/  LOP3.LUT R15, R4, 0x7a, RZ, 0xfc, !PT ;  /* 0x0000007a040f7812 */ /* 0x000fc400078efcff */
[C---:B------:R-:W-:Y:S01]  /*0a10*/  LOP3.LUT R16, R4.reuse, 0x78, RZ, 0xfc, !PT ;  /* 0x0000007804107812 */ /* 0x040fe200078efcff */
[----:B------:R-:W-:Y:S01]  /*0a20*/  IMAD.HI.U32 R6, R5, R12, RZ ;  /* 0x0000000c05067227 */ /* 0x000fe200078e00ff */
[----:B------:R-:W-:Y:S02]  /*0a30*/  IABS R14, R15 ;  /* 0x0000000f000e7213 */ /* 0x000fe40000000000 */
[----:B------:R-:W-:Y:S01]  /*0a40*/  ISETP.GE.AND P4, PT, R11, RZ, PT ;  /* 0x000000ff0b00720c */ /* 0x000fe20003f86270 */
[----:B------:R-:W-:Y:S01]  /*0a50*/  IMAD.MOV R2, RZ, RZ, -R2 ;  /* 0x000000ffff027224 */ /* 0x000fe200078e0a02 */
[C---:B------:R-:W-:Y:S01]  /*0a60*/  LOP3.LUT R11, R4.reuse, 0x76, RZ, 0xfc, !PT ;  /* 0x00000076040b7812 */ /* 0x040fe200078efcff */
[----:B------:R-:W-:Y:S01]  /*0a70*/  IMAD.MOV R7, RZ, RZ, -R6 ;  /* 0x000000ffff077224 */ /* 0x000fe200078e0a06 */
[C---:B------:R-:W-:Y:S01]  /*0a80*/  LOP3.LUT R21, R4.reuse, 0x6e, RZ, 0xfc, !PT ;  /* 0x0000006e04157812 */ /* 0x040fe200078efcff */
[C---:B------:R-:W-:Y:S01]  /*0a90*/  IMAD R6, R3.reuse, R2, R8 ;  /* 0x0000000203067224 */ /* 0x040fe200078e0208 */
[----:B------:R-:W-:Y:S01]  /*0aa0*/  LOP3.LUT R17, R4, 0x72, RZ, 0xfc, !PT ;  /* 0x0000007204117812 */ /* 0x000fe200078efcff */
[----:B------:R-:W-:Y:S01]  /*0ab0*/  @!P0 IMAD.IADD R10, R10, 0x1, -R9 ;  /* 0x000000010a0a8824 */ /* 0x000fe200078e0a09 */
[----:B------:R-:W-:Y:S01]  /*0ac0*/  ISETP.GE.AND P0, PT, R118, RZ, PT ;  /* 0x000000ff7600720c */ /* 0x000fe20003f06270 */
[C---:B------:R-:W-:Y:S01]  /*0ad0*/  IMAD R7, R3.reuse, R7, R12 ;  /* 0x0000000703077224 */ /* 0x040fe200078e020c */
[----:B------:R-:W-:Y:S01]  /*0ae0*/  ISETP.GT.U32.AND P1, PT, R3, R6, PT ;  /* 0x000000060300720c */ /* 0x000fe20003f24070 */
[----:B------:R-:W-:Y:S01]  /*0af0*/  IMAD.HI.U32 R2, R5, R14, RZ ;  /* 0x0000000e05027227 */ /* 0x000fe200078e00ff */
[----:B------:R-:W-:-:S02]  /*0b00*/  ISETP.GT.U32.AND P3, PT, R9, R10, PT ;  /* 0x0000000a0900720c */ /* 0x000fc40003f64070 */
[----:B------:R-:W-:Y:S01]  /*0b10*/  IABS R12, R16 ;  /* 0x00000010000c7213 */ /* 0x000fe20000000000 */
[----:B------:R-:W-:Y:S01]  /*0b20*/  IMAD.MOV R2, RZ, RZ, -R2 ;  /* 0x000000ffff027224 */ /* 0x000fe200078e0a02 */
[C---:B------:R-:W-:Y:S01]  /*0b30*/  ISETP.GT.U32.AND P2, PT, R3.reuse, R7, PT ;  /* 0x000000070300720c */ /* 0x040fe20003f44070 */
[----:B------:R-:W-:Y:S01]  /*0b40*/  IMAD R198, R198, R193, RZ ;  /* 0x000000c1c6c67224 */ /* 0x000fe200078e02ff */
[----:B------:R-:W-:Y:S01]  /*0b50*/  IABS R20, R21 ;  /* 0x0000001500147213 */ /* 0x000fe20000000000 */
[----:B------:R-:W-:Y:S01]  /*0b60*/  IMAD R8, R3, R2, R14 ;  /* 0x0000000203087224 */ /* 0x000fe200078e020e */
[----:B------:R-:W-:Y:S01]  /*0b70*/  IABS R14, R11 ;  /* 0x0000000b000e7213 */ /* 0x000fe20000000000 */
[----:B------:R-:W-:Y:S01]  /*0b80*/  IMAD R197, R197, R193, RZ ;  /* 0x000000c1c5c57224 */ /* 0x000fe200078e02ff */
[----:B------:R-:W-:Y:S01]  /*0b90*/  LOP3.LUT R19, R4, 0x70, RZ, 0xfc, !PT ;  /* 0x0000007004137812 */ /* 0x000fe200078efcff */
[----:B------:R-:W-:Y:S01]  /*0ba0*/  @!P1 IMAD.IADD R6, R6, 0x1, -R3 ;  /* 0x0000000106069824 */ /* 0x000fe200078e0a03 */
[----:B------:R-:W-:Y:S01]  /*0bb0*/  ISETP.GT.U32.AND P1, PT, R3, R8, PT ;  /* 0x000000080300720c */ /* 0x000fe20003f24070 */
[----:B------:R-:W-:Y:S01]  /*0bc0*/  @!P3 IMAD.IADD R10, R10, 0x1, -R9 ;  /* 0x000000010a0ab824 */ /* 0x000fe200078e0a09 */
[----:B------:R-:W-:Y:S01]  /*0bd0*/  ISETP.NE.AND P3, PT, R46, RZ, PT ;  /* 0x000000ff2e00720c */ /* 0x000fe20003f65270 */
[----:B------:R-:W-:Y:S01]  /*0be0*/  IMAD.HI.U32 R9, R5, R12, RZ ;  /* 0x0000000c05097227 */ /* 0x000fe200078e00ff */
[----:B------:R-:W-:-:S02]  /*0bf0*/  ISETP.GT.U32.AND P6, PT, R3, R6, PT ;  /* 0x000000060300720c */ /* 0x000fc40003fc4070 */
[----:B------:R-:W-:Y:S01]  /*0c00*/  IABS R18, R19 ;  /* 0x0000001300127213 */ /* 0x000fe20000000000 */
[----:B------:R-:W-:Y:S01]  /*0c10*/  IMAD.MOV R9, RZ, RZ, -R9 ;  /* 0x000000ffff097224 */ /* 0x000fe200078e0a09 */
[C---:B------:R-:W-:Y:S01]  /*0c20*/  LOP3.LUT R22, R4.reuse, 0x6c, RZ, 0xfc, !PT ;  /* 0x0000006c04167812 */ /* 0x040fe200078efcff */
[--C-:B------:R-:W-:Y:S01]  /*0c30*/  @!P2 IMAD.IADD R7, R7, 0x1, -R3.reuse ;  /* 0x000000010707a824 */ /* 0x100fe200078e0a03 */
[----:B------:R-:W-:Y:S01]  /*0c40*/  ISETP.GE.AND P2, PT, R15, RZ, PT ;  /* 0x000000ff0f00720c */ /* 0x000fe20003f46270 */
[C---:B------:R-:W-:Y:S01]  /*0c50*/  IMAD R9, R3.reuse, R9, R12 ;  /* 0x0000000903097224 */ /* 0x040fe200078e020c */
[----:B------:R-:W-:Y:S01]  /*0c60*/  LOP3.LUT R15, R4, 0x74, RZ, 0xfc, !PT ;  /* 0x00000074040f7812 */ /* 0x000fe200078efcff */
[--C-:B------:R-:W-:Y:S01]  /*0c70*/  @!P1 IMAD.IADD R8, R8, 0x1, -R3.reuse ;  /* 0x0000000108089824 */ /* 0x100fe200078e0a03 */
[C---:B------:R-:W-:Y:S01]  /*0c80*/  ISETP.GT.U32.AND P5, PT, R3.reuse, R7, PT ;  /* 0x000000070300720c */ /* 0x040fe20003fa4070 */
[----:B------:R-:W-:Y:S01]  /*0c90*/  IMAD.MOV.U32 R2, RZ, RZ, R10 ;  /* 0x000000ffff027224 */ /* 0x000fe200078e000a */
[----:B------:R-:W-:Y:S01]  /*0ca0*/  IABS R12, R15 ;  /* 0x0000000f000c7213 */ /* 0x000fe20000000000 */
[----:B------:R-:W-:Y:S01]  /*0cb0*/  @!P6 IMAD.IADD R6, R6, 0x1, -R3 ;  /* 0x000000010606e824 */ /* 0x000fe200078e0a03 */
[----:B------:R-:W-:Y:S01]  /*0cc0*/  ISETP.GT.U32.AND P6, PT, R3, R9, PT ;  /* 0x000000090300720c */ /* 0x000fe20003fc4070 */
[----:B------:R-:W-:Y:S01]  /*0cd0*/  IMAD.HI.U32 R10, R5, R14, RZ ;  /* 0x0000000e050a7227 */ /* 0x000fe200078e00ff */
[----:B------:R-:W-:-:S02]  /*0ce0*/  ISETP.GT.U32.AND P1, PT, R3, R8, PT ;  /* 0x000000080300720c */ /* 0x000fc40003f24070 */
[C---:B------:R-:W-:Y:S01]  /*0cf0*/  LOP3.LUT R23, R4.reuse, 0x6a, RZ, 0xfc, !PT ;  /* 0x0000006a04177812 */ /* 0x040fe200078efcff */
[----:B------:R-:W-:Y:S01]  /*0d00*/  IMAD.MOV R10, RZ, RZ, -R10 ;  /* 0x000000ffff0a7224 */ /* 0x000fe200078e0a0a */
[----:B------:R-:W-:Y:S01]  /*0d10*/  LOP3.LUT R25, R4, 0x62, RZ, 0xfc, !PT ;  /* 0x0000006204197812 */ /* 0x000fe200078efcff */
[----:B------:R-:W-:Y:S01]  /*0d20*/  @!P0 IMAD.MOV R2, RZ, RZ, -R2 ;  /* 0x000000ffff028224 */ /* 0x000fe200078e0a02 */
[----:B------:R-:W-:Y:S01]  /*0d30*/  @!P3 LOP3.LUT R2, RZ, R46, RZ, 0x33, !PT ;  /* 0x0000002eff02b212 */ /* 0x000fe200078e33ff */
[--C-:B------:R-:W-:Y:S01]  /*0d40*/  @!P5 IMAD.IADD R7, R7, 0x1, -R3.reuse ;  /* 0x000000010707d824 */ /* 0x100fe200078e0a03 */
[----:B------:R-:W-:Y:S01]  /*0d50*/  ISETP.GE.AND P5, PT, R11, RZ, PT ;  /* 0x000000ff0b00720c */ /* 0x000fe20003fa6270 */
[----:B------:R-:W-:Y:S01]  /*0d60*/  IMAD.HI.U32 R11, R5, R12, RZ ;  /* 0x0000000c050b7227 */ /* 0x000fe200078e00ff */
[----:B------:R-:W-:Y:S02]  /*0d70*/  ISETP.GE.AND P3, PT, R16, RZ, PT ;  /* 0x000000ff1000720c */ /* 0x000fe40003f66270 */
[----:B------:R-:W-:Y:S01]  /*0d80*/  IABS R16, R17 ;  /* 0x0000001100107213 */ /* 0x000fe20000000000 */
[----:B------:R-:W-:Y:S01]  /*0d90*/  @!P6 IMAD.IADD R9, R9, 0x1, -R3 ;  /* 0x000000010909e824 */ /* 0x000fe200078e0a03 */
[----:B------:R-:W-:Y:S01]  /*0da0*/  ISETP.GE.AND P0, PT, R13, RZ, PT ;  /* 0x000000ff0d00720c */ /* 0x000fe20003f06270 */
[C---:B------:R-:W-:Y:S01]  /*0db0*/  IMAD R10, R3.reuse, R10, R14 ;  /* 0x0000000a030a7224 */ /* 0x040fe200078e020e */
[----:B------:R-:W-:Y:S01]  /*0dc0*/  IABS R26, R25 ;  /* 0x00000019001a7213 */ /* 0x000fe20000000000 */
[----:B------:R-:W-:Y:S01]  /*0dd0*/  IMAD.MOV R11, RZ, RZ, -R11 ;  /* 0x000000ffff0b7224 */ /* 0x000fe200078e0a0b */
[C---:B------:R-:W-:Y:S01]  /*0de0*/  ISETP.GT.U32.AND P6, PT, R3.reuse, R9, PT ;  /* 0x000000090300720c */ /* 0x040fe20003fc4070 */
[----:B------:R-:W-:Y:S01]  /*0df0*/  @!P1 IMAD.IADD R8, R8, 0x1, -R3 ;  /* 0x0000000108089824 */ /* 0x000fe200078e0a03 */
[C---:B------:R-:W-:Y:S01]  /*0e00*/  ISETP.GT.U32.AND P1, PT, R3.reuse, R10, PT ;  /* 0x0000000a0300720c */ /* 0x040fe20003f24070 */
[----:B------:R-:W-:Y:S01]  /*0e10*/  IMAD R11, R3, R11, R12 ;  /* 0x0000000b030b7224 */ /* 0x000fe200078e020c */
[C---:B------:R-:W-:Y:S01]  /*0e20*/  LOP3.LUT R29, R4.reuse, 0x5a, RZ, 0xfc, !PT ;  /* 0x0000005a041d7812 */ /* 0x040fe200078efcff */
[----:B------:R-:W-:Y:S01]  /*0e30*/  IMAD.HI.U32 R14, R5, R20, RZ ;  /* 0x00000014050e7227 */ /* 0x000fe200078e00ff */
[----:B------:R-:W-:-:S02]  /*0e40*/  LOP3.LUT R27, R4, 0x5c, RZ, 0xfc, !PT ;  /* 0x0000005c041b7812 */ /* 0x000fc400078efcff */
[----:B------:R-:W-:Y:S01]  /*0e50*/  IABS R30, R29 ;  /* 0x0000001d001e7213 */ /* 0x000fe20000000000 */
[----:B------:R-:W-:Y:S01]  /*0e60*/  IMAD.MOV R14, RZ, RZ, -R14 ;  /* 0x000000ffff0e7224 */ /* 0x000fe200078e0a0e */
[----:B------:R-:W-:Y:S01]  /*0e70*/  IABS R28, R27 ;  /* 0x0000001b001c7213 */ /* 0x000fe20000000000 */
[----:B------:R-:W-:Y:S01]  /*0e80*/  IMAD.HI.U32 R12, R5, R16, RZ ;  /* 0x00000010050c7227 */ /* 0x000fe200078e00ff */
[C---:B------:R-:W-:Y:S02]  /*0e90*/  LOP3.LUT R31, R4.reuse, 0x58, RZ, 0xfc, !PT ;  /* 0x00000058041f7812 */ /* 0x040fe400078efcff */
[----:B------:R-:W-:Y:S01]  /*0ea0*/  LOP3.LUT R33, R4, 0x54, RZ, 0xfc, !PT ;  /* 0x0000005404217812 */ /* 0x000fe200078efcff */
[--C-:B------:R-:W-:Y:S01]  /*0eb0*/  @!P6 IMAD.IADD R9, R9, 0x1, -R3.reuse ;  /* 0x000000010909e824 */ /* 0x100fe200078e0a03 */
[----:B------:R-:W-:Y:S01]  /*0ec0*/  ISETP.GT.U32.AND P6, PT, R3, R11, PT ;  /* 0x0000000b0300720c */ /* 0x000fe20003fc4070 */
[----:B------:R-:W-:Y:S01]  /*0ed0*/  @!P1 IMAD.IADD R10, R10, 0x1, -R3 ;  /* 0x000000010a0a9824 */ /* 0x000fe200078e0a03 */
[----:B------:R-:W-:Y:S01]  /*0ee0*/  ISETP.GE.AND P1, PT, R15, RZ, PT ;  /* 0x000000ff0f00720c */ /* 0x000fe20003f26270 */
[----:B------:R-:W-:Y:S01]  /*0ef0*/  IMAD R14, R3, R14, R20 ;  /* 0x0000000e030e7224 */ /* 0x000fe200078e0214 */
[C---:B------:R-:W-:Y:S01]  /*0f00*/  LOP3.LUT R35, R4.reuse, 0x4a, RZ, 0xfc, !PT ;  /* 0x0000004a04237812 */ /* 0x040fe200078efcff */
[----:B------:R-:W-:Y:S01]  /*0f10*/  IMAD.MOV R12, RZ, RZ, -R12 ;  /* 0x000000ffff0c7224 */ /* 0x000fe200078e0a0c */
[C---:B------:R-:W-:Y:S01]  /*0f20*/  LOP3.LUT R37, R4.reuse, 0x48, RZ, 0xfc, !PT ;  /* 0x0000004804257812 */ /* 0x040fe200078efcff */
[----:B------:R-:W-:Y:S01]  /*0f30*/  IMAD.HI.U32 R13, R5, R18, RZ ;  /* 0x00000012050d7227 */ /* 0x000fe200078e00ff */
[----:B------:R-:W-:-:S02]  /*0f40*/  LOP3.LUT R39, R4, 0x46, RZ, 0xfc, !PT ;  /* 0x0000004604277812 */ /* 0x000fc400078efcff */
[----:B------:R-:W-:Y:S01]  /*0f50*/  LOP3.LUT R41, R4, 0x3e, RZ, 0xfc, !PT ;  /* 0x0000003e04297812 */ /* 0x000fe200078efcff */
[----:B------:R-:W-:Y:S01]  /*0f60*/  IMAD R12, R3, R12, R16 ;  /* 0x0000000c030c7224 */ /* 0x000fe200078e0210 */
[----:B------:R-:W-:Y:S01]  /*0f70*/  IABS R16, R22 ;  /* 0x0000001600107213 */ /* 0x000fe20000000000 */
[----:B------:R-:W-:Y:S01]  /*0f80*/  @!P6 IMAD.IADD R11, R11, 0x1, -R3 ;  /* 0x000000010b0be824 */ /* 0x000fe200078e0a03 */
[C---:B------:R-:W-:Y:S01]  /*0f90*/  ISETP.GT.U32.AND P6, PT, R3.reuse, R10, PT ;  /* 0x0000000a0300720c */ /* 0x040fe20003fc4070 */
[----:B------:R-:W-:Y:S01]  /*0fa0*/  IMAD.MOV R13, RZ, RZ, -R13 ;  /* 0x000000ffff0d7224 */ /* 0x000fe200078e0a0d */
[----:B------:R-:W-:Y:S01]  /*0fb0*/  IABS R38, R39 ;  /* 0x0000002700267213 */ /* 0x000fe20000000000 */
[----:B------:R-:W-:Y:S01]  /*0fc0*/  @!P0 IMAD.MOV R7, RZ, RZ, -R7 ;  /* 0x000000ffff078224 */ /* 0x000fe200078e0a07 */
[C---:B------:R-:W-:Y:S01]  /*0fd0*/  ISETP.GT.U32.AND P0, PT, R3.reuse, R11, PT ;  /* 0x0000000b0300720c */ /* 0x040fe20003f04070 */
[C---:B------:R-:W-:Y:S01]  /*0fe0*/  IMAD R13, R3.reuse, R13, R18 ;  /* 0x0000000d030d7224 */ /* 0x040fe200078e0212 */
[----:B------:R-:W-:Y:S01]  /*0ff0*/  IABS R18, R23 ;  /* 0x0000001700127213 */ /* 0x000fe20000000000 */
[----:B------:R-:W-:Y:S01]  /*1000*/  @!P4 IMAD.MOV R6, RZ, RZ, -R6 ;  /* 0x000000ffff06c224 */ /* 0x000fe200078e0a06 */
[----:B------:R-:W-:Y:S01]  /*1010*/  ISETP.GT.U32.AND P4, PT, R3, R12, PT ;  /* 0x0000000c0300720c */ /* 0x000fe20003f84070 */
[----:B------:R-:W-:Y:S01]  /*1020*/  IMAD.HI.U32 R15, R5, R16, RZ ;  /* 0x00000010050f7227 */ /* 0x000fe200078e00ff */
[----:B------:R-:W-:-:S02]  /*1030*/  IABS R44, R41 ;  /* 0x00000029002c7213 */ /* 0x000fc40000000000 */
[----:B------:R-:W-:Y:S01]  /*1040*/  LOP3.LUT R43, R4, 0x3a, RZ, 0xfc, !PT ;  /* 0x0000003a042b7812 */ /* 0x000fe200078efcff */
[----:B------:R-:W-:Y:S01]  /*1050*/  @!P6 IMAD.IADD R10, R10, 0x1, -R3 ;  /* 0x000000010a0ae824 */ /* 0x000fe200078e0a03 */
[C---:B------:R-:W-:Y:S01]  /*1060*/  ISETP.GT.U32.AND P6, PT, R3.reuse, R14, PT ;  /* 0x0000000e0300720c */ /* 0x040fe20003fc4070 */
[----:B------:R-:W-:Y:S01]  /*1070*/  @!P2 IMAD.MOV R8, RZ, RZ, -R8 ;  /* 0x000000ffff08a224 */ /* 0x000fe200078e0a08 */
[----:B------:R-:W-:Y:S01]  /*1080*/  ISETP.GT.U32.AND P2, PT, R3, R13, PT ;  /* 0x0000000d0300720c */ /* 0x000fe20003f44070 */
[----:B------:R-:W-:Y:S01]  /*1090*/  IMAD.MOV R15, RZ, RZ, -R15 ;  /* 0x000000ffff0f7224 */ /* 0x000fe200078e0a0f */
[C---:B------:R-:W-:Y:S01]  /*10a0*/  LOP3.LUT R49, R4.reuse, 0x38, RZ, 0xfc, !PT ;  /* 0x0000003804317812 */ /* 0x040fe200078efcff */
[----:B------:R-:W-:Y:S01]  /*10b0*/  @!P0 IMAD.IADD R11, R11, 0x1, -R3 ;  /* 0x000000010b0b8824 */ /* 0x000fe200078e0a03 */
[----:B------:R-:W-:Y:S01]  /*10c0*/  ISETP.GE.AND P0, PT, R19, RZ, PT ;  /* 0x000000ff1300720c */ /* 0x000fe20003f06270 */
[----:B------:R-:W-:Y:S01]  /*10d0*/  IMAD R15, R3, R15, R16 ;  /* 0x0000000f030f7224 */ /* 0x000fe200078e0210 */
[----:B------:R-:W-:Y:S01]  /*10e0*/  LOP3.LUT R19, R4, 0x68, RZ, 0xfc, !PT ;  /* 0x0000006804137812 */ /* 0x000fe200078efcff */
[----:B------:R-:W-:Y:S01]  /*10f0*/  IMAD.HI.U32 R16, R5, R18, RZ ;  /* 0x0000001205107227 */ /* 0x000fe200078e00ff */
[----:B------:R-:W-:-:S02]  /*1100*/  IABS R46, R43 ;  /* 0x0000002b002e7213 */ /* 0x000fc40000000000 */
[----:B------:R-:W-:Y:S01]  /*1110*/  IABS R20, R19 ;  /* 0x0000001300147213 */ /* 0x000fe20000000000 */
[--C-:B------:R-:W-:Y:S01]  /*1120*/  @!P6 IMAD.IADD R14, R14, 0x1, -R3.reuse ;  /* 0x000000010e0ee824 */ /* 0x100fe200078e0a03 */
[----:B------:R-:W-:Y:S01]  /*1130*/  IABS R48, R49 ;  /* 0x0000003100307213 */ /* 0x000fe20000000000 */
[--C-:B------:R-:W-:Y:S01]  /*1140*/  @!P4 IMAD.IADD R12, R12, 0x1, -R3.reuse ;  /* 0x000000010c0cc824 */ /* 0x100fe200078e0a03 */
[----:B------:R-:W-:Y:S01]  /*1150*/  ISETP.GE.AND P4, PT, R21, RZ, PT ;  /* 0x000000ff1500720c */ /* 0x000fe20003f86270 */
[----:B------:R-:W-:Y:S01]  /*1160*/  IMAD.MOV R16, RZ, RZ, -R16 ;  /* 0x000000ffff107224 */ /* 0x000fe200078e0a10 */
[----:B------:R-:W-:Y:S01]  /*1170*/  ISETP.GT.U32.AND P6, PT, R3, R14, PT ;  /* 0x0000000e0300720c */ /* 0x000fe20003fc4070 */
[----:B------:R-:W-:Y:S01]  /*1180*/  @!P2 IMAD.IADD R13, R13, 0x1, -R3 ;  /* 0x000000010d0da824 */ /* 0x000fe200078e0a03 */
[C---:B------:R-:W-:Y:S01]  /*1190*/  ISETP.GT.U32.AND P2, PT, R3.reuse, R12, PT ;  /* 0x0000000c0300720c */ /* 0x040fe20003f44070 */
[----:B------:R-:W-:Y:S01]  /*11a0*/  @!P1 IMAD.MOV R11, RZ, RZ, -R11 ;  /* 0x000000ffff0b9224 */ /* 0x000fe200078e0a0b */
[C---:B------:R-:W-:Y:S01]  /*11b0*/  ISETP.GT.U32.AND P1, PT, R3.reuse, R15, PT ;  /* 0x0000000f0300720c */ /* 0x040fe20003f24070 */
[----:B------:R-:W-:Y:S01]  /*11c0*/  IMAD R16, R3, R16, R18 ;  /* 0x0000001003107224 */ /* 0x000fe200078e0212 */
[C---:B------:R-:W-:Y:S01]  /*11d0*/  LOP3.LUT R21, R4.reuse, 0x66, RZ, 0xfc, !PT ;  /* 0x0000006604157812 */ /* 0x040fe200078efcff */
[----:B------:R-:W-:Y:S01]  /*11e0*/  @!P3 IMAD.MOV R9, RZ, RZ, -R9 ;  /* 0x000000ffff09b224 */ /* 0x000fe200078e0a09 */
[----:B------:R-:W-:Y:S01]  /*11f0*/  ISETP.GE.AND P3, PT, R17, RZ, PT ;  /* 0x000000ff1100720c */ /* 0x000fe20003f66270 */
[----:B------:R-:W-:Y:S01]  /*1200*/  IMAD.HI.U32 R17, R5, R20, RZ ;  /* 0x0000001405117227 */ /* 0x000fe200078e00ff */
[----:B------:R-:W-:-:S02]  /*1210*/  LOP3.LUT R53, R4, 0x34, RZ, 0xfc, !PT ;  /* 0x0000003404357812 */ /* 0x000fc400078efcff */
[----:B------:R-:W-:Y:S01]  /*1220*/  LOP3.LUT R51, R4, 0x36, RZ, 0xfc, !PT ;  /* 0x0000003604337812 */ /* 0x000fe200078efcff */
[----:B------:R-:W-:Y:S01]  /*1230*/  @!P6 IMAD.IADD R14, R14, 0x1, -R3 ;  /* 0x000000010e0ee824 */ /* 0x000fe200078e0a03 */
[C---:B------:R-:W-:Y:S01]  /*1240*/  ISETP.GT.U32.AND P6, PT, R3.reuse, R16, PT ;  /* 0x000000100300720c */ /* 0x040fe20003fc4070 */
[----:B------:R-:W-:Y:S01]  /*1250*/  @!P5 IMAD.MOV R10, RZ, RZ, -R10 ;  /* 0x000000ffff0ad224 */ /* 0x000fe200078e0a0a */
[----:B------:R-:W-:Y:S01]  /*1260*/  ISETP.GT.U32.AND P5, PT, R3, R13, PT ;  /* 0x0000000d0300720c */ /* 0x000fe20003fa4070 */
[----:B------:R-:W-:Y:S01]  /*1270*/  IMAD.MOV R17, RZ, RZ, -R17 ;  /* 0x000000ffff117224 */ /* 0x000fe200078e0a11 */
[----:B------:R-:W-:Y:S01]  /*1280*/  LOP3.LUT R54, R4, 0x32, RZ, 0xfc, !PT ;  /* 0x0000003204367812 */ /* 0x000fe200078efcff */
[--C-:B------:R-:W-:Y:S01]  /*1290*/  @!P2 IMAD.IADD R12, R12, 0x1, -R3.reuse ;  /* 0x000000010c0ca824 */ /* 0x100fe200078e0a03 */
[----:B------:R-:W-:Y:S01]  /*12a0*/  ISETP.GE.AND P2, PT, R22, RZ, PT ;  /* 0x000000ff1600720c */ /* 0x000fe20003f46270 */
[--C-:B------:R-:W-:Y:S01]  /*12b0*/  @!P1 IMAD.IADD R15, R15, 0x1, -R3.reuse ;  /* 0x000000010f0f9824 */ /* 0x100fe200078e0a03 */
[----:B------:R-:W-:Y:S01]  /*12c0*/  IABS R22, R21 ;  /* 0x0000001500167213 */ /* 0x000fe20000000000 */
[----:B------:R-:W-:Y:S01]  /*12d0*/  IMAD R17, R3, R17, R20 ;  /* 0x0000001103117224 */ /* 0x000fe200078e0214 */
[----:B------:R-:W-:Y:S01]  /*12e0*/  ISETP.GE.AND P1, PT, R19, RZ, PT ;  /* 0x000000ff1300720c */ /* 0x000fe20003f26270 */
[----:B------:R-:W-:Y:S01]  /*12f0*/  @!P3 IMAD.MOV R12, RZ, RZ, -R12 ;  /* 0x000000ffff0cb224 */ /* 0x000fe200078e0a0c */
[----:B------:R-:W-:Y:S01]  /*1300*/  IABS R50, R51 ;  /* 0x0000003300327213 */ /* 0x000fe20000000000 */
[--C-:B------:R-:W-:Y:S01]  /*1310*/  @!P6 IMAD.IADD R16, R16, 0x1, -R3.reuse ;  /* 0x000000011010e824 */ /* 0x100fe200078e0a03 */
[----:B------:R-:W-:Y:S01]  /*1320*/  ISETP.GT.U32.AND P6, PT, R3, R15, PT ;  /* 0x0000000f0300720c */ /* 0x000fe20003fc4070 */
[----:B------:R-:W-:Y:S01]  /*1330*/  @!P5 IMAD.IADD R13, R13, 0x1, -R3 ;  /* 0x000000010d0dd824 */ /* 0x000fe200078e0a03 */
[----:B------:R-:W-:Y:S01]  /*1340*/  ISETP.GT.U32.AND P3, PT, R3, R17, PT ;  /* 0x000000110300720c */ /* 0x000fe20003f64070 */
[----:B------:R-:W-:Y:S01]  /*1350*/  IMAD.HI.U32 R18, R5, R22, RZ ;  /* 0x0000001605127227 */ /* 0x000fe200078e00ff */
[----:B------:R-:W-:-:S02]  /*1360*/  ISETP.GE.AND P5, PT, R23, RZ, PT ;  /* 0x000000ff1700720c */ /* 0x000fc40003fa6270 */
[C---:B------:R-:W-:Y:S01]  /*1370*/  LOP3.LUT R23, R4.reuse, 0x64, RZ, 0xfc, !PT ;  /* 0x0000006404177812 */ /* 0x040fe200078efcff */
[----:B------:R-:W-:Y:S01]  /*1380*/  @!P0 IMAD.MOV R13, RZ, RZ, -R13 ;  /* 0x000000ffff0d8224 */ /* 0x000fe200078e0a0d */
[----:B------:R-:W-:Y:S01]  /*1390*/  ISETP.GT.U32.AND P0, PT, R3, R16, PT ;  /* 0x000000100300720c */ /* 0x000fe20003f04070 */
[----:B------:R-:W-:Y:S01]  /*13a0*/  IMAD.HI.U32 R20, R5, R26, RZ ;  /* 0x0000001a05147227 */ /* 0x000fe200078e00ff */
[----:B------:R-:W-:Y:S02]  /*13b0*/  IABS R24, R23 ;  /* 0x0000001700187213 */ /* 0x000fe40000000000 */
[C---:B------:R-:W-:Y:S01]  /*13c0*/  LOP3.LUT R55, R4.reuse, 0x30, RZ, 0xfc, !PT ;  /* 0x0000003004377812 */ /* 0x040fe200078efcff */
[--C-:B------:R-:W-:Y:S01]  /*13d0*/  @!P6 IMAD.IADD R15, R15, 0x1, -R3.reuse ;  /* 0x000000010f0fe824 */ /* 0x100fe200078e0a03 */
[C---:B------:R-:W-:Y:S01]  /*13e0*/  LOP3.LUT R56, R4.reuse, 0x2e, RZ, 0xfc, !PT ;  /* 0x0000002e04387812 */ /* 0x040fe200078efcff */
[----:B------:R-:W-:Y:S01]  /*13f0*/  @!P3 IMAD.IADD R17, R17, 0x1, -R3 ;  /* 0x000000011111b824 */ /* 0x000fe200078e0a03 */
[----:B------:R-:W-:Y:S01]  /*1400*/  ISETP.GE.AND P3, PT, R25, RZ, PT ;  /* 0x000000ff1900720c */ /* 0x000fe20003f66270 */
[----:B------:R-:W-:Y:S01]  /*1410*/  @!P2 IMAD.MOV R15, RZ, RZ, -R15 ;  /* 0x000000ffff0fa224 */ /* 0x000fe200078e0a0f */
[----:B------:R-:W-:Y:S01]  /*1420*/  LOP3.LUT R25, R4, 0x5e, RZ, 0xfc, !PT ;  /* 0x0000005e04197812 */ /* 0x000fe200078efcff */
[----:B------:R-:W-:Y:S01]  /*1430*/  IMAD.HI.U32 R19, R5, R24, RZ ;  /* 0x0000001805137227 */ /* 0x000fe200078e00ff */
[----:B------:R-:W-:-:S02]  /*1440*/  ISETP.GT.U32.AND P2, PT, R3, R17, PT ;  /* 0x000000110300720c */ /* 0x000fc40003f44070 */
[----:B------:R-:W-:Y:S01]  /*1450*/  IABS R52, R56 ;  /* 0x0000003800347213 */ /* 0x000fe20000000000 */
[----:B------:R-:W-:Y:S01]  /*1460*/  @!P0 IMAD.IADD R16, R16, 0x1, -R3 ;  /* 0x0000000110108824 */ /* 0x000fe200078e0a03 */
[----:B------:R-:W-:Y:S01]  /*1470*/  ISETP.GE.AND P0, PT, R23, RZ, PT ;  /* 0x000000ff1700720c */ /* 0x000fe20003f06270 */
[----:B------:R-:W-:Y:S01]  /*1480*/  IMAD.MOV R18, RZ, RZ, -R18 ;  /* 0x000000ffff127224 */ /* 0x000fe200078e0a12 */
[C---:B------:R-:W-:Y:S01]  /*1490*/  LOP3.LUT R23, R4.reuse, 0x60, RZ, 0xfc, !PT ;  /* 0x0000006004177812 */ /* 0x040fe200078efcff */
[----:B------:R-:W-:Y:S01]  /*14a0*/  IMAD.MOV R19, RZ, RZ, -R19 ;  /* 0x000000ffff137224 */ /* 0x000fe200078e0a13 */
[C---:B------:R-:W-:Y:S01]  /*14b0*/  LOP3.LUT R57, R4.reuse, 0x2a, RZ, 0xfc, !PT ;  /* 0x0000002a04397812 */ /* 0x040fe200078efcff */
[----:B------:R-:W-:Y:S01]  /*14c0*/  IMAD.MOV R20, RZ, RZ, -R20 ;  /* 0x000000ffff147224 */ /* 0x000fe200078e0a14 */
[----:B------:R-:W-:Y:S01]  /*14d0*/  LOP3.LUT R59, R4, 0x1a, RZ, 0xfc, !PT ;  /* 0x0000001a043b7812 */ /* 0x000fe200078efcff */
[C---:B------:R-:W-:Y:S01]  /*14e0*/  IMAD R18, R3.reuse, R18, R22 ;  /* 0x0000001203127224 */ /* 0x040fe200078e0216 */
[----:B------:R-:W-:Y:S01]  /*14f0*/  IABS R22, R23 ;  /* 0x0000001700167213 */ /* 0x000fe20000000000 */
[C---:B------:R-:W-:Y:S01]  /*1500*/  IMAD R19, R3.reuse, R19, R24 ;  /* 0x0000001303137224 */ /* 0x040fe200078e0218 */
[----:B------:R-:W-:Y:S01]  /*1510*/  IABS R66, R59 ;  /* 0x0000003b00427213 */ /* 0x000fe20000000000 */
[C---:B------:R-:W-:Y:S01]  /*1520*/  IMAD R20, R3.reuse, R20, R26 ;  /* 0x0000001403147224 */ /* 0x040fe200078e021a */
[----:B------:R-:W-:Y:S01]  /*1530*/  ISETP.GT.U32.AND P6, PT, R3, R18, PT ;  /* 0x000000120300720c */ /* 0x000fe20003fc4070 */
[----:B------:R-:W-:Y:S01]  /*1540*/  @!P4 IMAD.MOV R14, RZ, RZ, -R14 ;  /* 0x000000ffff0ec224 */ /* 0x000fe200078e0a0e */
[----:B------:R-:W-:Y:S01]  /*1550*/  ISETP.GE.AND P4, PT, R21, RZ, PT ;  /* 0x000000ff1500720c */ /* 0x000fe20003f86270 */
[----:B------:R-:W-:Y:S01]  /*1560*/  @!P5 IMAD.MOV R16, RZ, RZ, -R16 ;  /* 0x000000ffff10d224 */ /* 0x000fe200078e0a10 */
[----:B------:R-:W-:Y:S01]  /*1570*/  ISETP.GT.U32.AND P5, PT, R3, R19, PT ;  /* 0x000000130300720c */ /* 0x000fe20003fa4070 */
[----:B------:R-:W-:Y:S01]  /*1580*/  @!P2 IMAD.IADD R17, R17, 0x1, -R3 ;  /* 0x000000011111a824 */ /* 0x000fe200078e0a03 */
[----:B------:R-:W-:Y:S01]  /*1590*/  ISETP.GT.U32.AND P2, PT, R3, R20, PT ;  /* 0x000000140300720c */ /* 0x000fe20003f44070 */
[----:B------:R-:W-:Y:S01]  /*15a0*/  IMAD.HI.U32 R21, R5, R22, RZ ;  /* 0x0000001605157227 */ /* 0x000fe200078e00ff */
[----:B------:R-:W-:-:S02]  /*15b0*/  IABS R26, R25 ;  /* 0x00000019001a7213 */ /* 0x000fc40000000000 */
[C---:B------:R-:W-:Y:S01]  /*15c0*/  LOP3.LUT R61, R4.reuse, 0x18, RZ, 0xfc, !PT ;  /* 0x00000018043d7812 */ /* 0x040fe200078efcff */
[----:B------:R-:W-:Y:S01]  /*15d0*/  IMAD.MOV R21, RZ, RZ, -R21 ;  /* 0x000000ffff157224 */ /* 0x000fe200078e0a15 */
[----:B------:R-:W-:Y:S01]  /*15e0*/  LOP3.LUT R63, R4, 0x14, RZ, 0xfc, !PT ;  /* 0x00000014043f7812 */ /* 0x000fe200078efcff */
[--C-:B------:R-:W-:Y:S01]  /*15f0*/  @!P6 IMAD.IADD R18, R18, 0x1, -R3.reuse ;  /* 0x000000011212e824 */ /* 0x100fe200078e0a03 */
[----:B------:R-:W-:Y:S01]  /*1600*/  IABS R68, R61 ;  /* 0x0000003d00447213 */ /* 0x000fe20000000000 */
[----:B------:R-:W-:Y:S01]  /*1610*/  IMAD R21, R3, R21, R22 ;  /* 0x0000001503157224 */ /* 0x000fe200078e0216 */
[----:B------:R-:W-:Y:S01]  /*1620*/  IABS R72, R63 ;  /* 0x0000003f00487213 */ /* 0x000fe20000000000 */
[--C-:B------:R-:W-:Y:S01]  /*1630*/  @!P5 IMAD.IADD R19, R19, 0x1, -R3.reuse ;  /* 0x000000011313d824 */ /* 0x100fe200078e0a03 */
[C---:B------:R-:W-:Y:S01]  /*1640*/  ISETP.GT.U32.AND P6, PT, R3.reuse, R18, PT ;  /* 0x000000120300720c */ /* 0x040fe20003fc4070 */
[----:B------:R-:W-:Y:S01]  /*1650*/  @!P2 IMAD.IADD R20, R20, 0x1, -R3 ;  /* 0x000000011414a824 */ /* 0x000fe200078e0a03 */
[----:B------:R-:W-:Y:S01]  /*1660*/  ISETP.GT.U32.AND P5, PT, R3, R21, PT ;  /* 0x000000150300720c */ /* 0x000fe20003fa4070 */
[----:B------:R-:W-:Y:S01]  /*1670*/  IMAD.HI.U32 R24, R5, R30, RZ ;  /* 0x0000001e05187227 */ /* 0x000fe200078e00ff */
[----:B------:R-:W-:-:S02]  /*1680*/  LOP3.LUT R67, R4, 0x10, RZ, 0xfc, !PT ;  /* 0x0000001004437812 */ /* 0x000fc400078efcff */
[C---:B------:R-:W-:Y:S01]  /*1690*/  ISETP.GT.U32.AND P2, PT, R3.reuse, R20, PT ;  /* 0x000000140300720c */ /* 0x040fe20003f44070 */
[----:B------:R-:W-:Y:S01]  /*16a0*/  IMAD.MOV R24, RZ, RZ, -R24 ;  /* 0x000000ffff187224 */ /* 0x000fe200078e0a18 */
[----:B------:R-:W-:Y:S01]  /*16b0*/  IABS R76, R67 ;  /* 0x00000043004c7213 */ /* 0x000fe20000000000 */
[----:B------:R-:W-:Y:S01]  /*16c0*/  @!P1 IMAD.MOV R17, RZ, RZ, -R17 ;  /* 0x000000ffff119224 */ /* 0x000fe200078e0a11 */
[C---:B------:R-:W-:Y:S01]  /*16d0*/  ISETP.GT.U32.AND P1, PT, R3.reuse, R19, PT ;  /* 0x000000130300720c */ /* 0x040fe20003f24070 */
[----:B------:R-:W-:Y:S01]  /*16e0*/  IMAD R24, R3, R24, R30 ;  /* 0x0000001803187224 */ /* 0x000fe200078e021e */
[----:B------:R-:W-:Y:S01]  /*16f0*/  IABS R30, R33 ;  /* 0x00000021001e7213 */ /* 0x000fe20000000000 */
[----:B------:R-:W-:Y:S01]  /*1700*/  IMAD.HI.U32 R22, R5, R26, RZ ;  /* 0x0000001a05167227 */ /* 0x000fe200078e00ff */
[C---:B------:R-:W-:Y:S02]  /*1710*/  LOP3.LUT R65, R4.reuse, 0x12, RZ, 0xfc, !PT ;  /* 0x0000001204417812 */ /* 0x040fe400078efcff */
[----:B------:R-:W-:Y:S01]  /*1720*/  LOP3.LUT R69, R4, 0xe, RZ, 0xfc, !PT ;  /* 0x0000000e04457812 */ /* 0x000fe200078efcff */
[--C-:B------:R-:W-:Y:S01]  /*1730*/  @!P5 IMAD.IADD R21, R21, 0x1, -R3.reuse ;  /* 0x000000011515d824 */ /* 0x100fe200078e0a03 */
[----:B------:R-:W-:Y:S01]  /*1740*/  IABS R74, R65 ;  /* 0x00000041004a7213 */ /* 0x000fe20000000000 */
[--C-:B------:R-:W-:Y:S01]  /*1750*/  @!P2 IMAD.IADD R20, R20, 0x1, -R3.reuse ;  /* 0x000000011414a824 */ /* 0x100fe200078e0a03 */
[----:B------:R-:W-:Y:S01]  /*1760*/  IABS R78, R69 ;  /* 0x00000045004e7213 */ /* 0x000fe20000000000 */
[----:B------:R-:W-:Y:S01]  /*1770*/  IMAD.MOV R22, RZ, RZ, -R22 ;  /* 0x000000ffff167224 */ /* 0x000fe200078e0a16 */
[C---:B------:R-:W-:Y:S01]  /*1780*/  ISETP.GT.U32.AND P5, PT, R3.reuse, R21, PT ;  /* 0x000000150300720c */ /* 0x040fe20003fa4070 */
[----:B------:R-:W-:Y:S01]  /*1790*/  @!P3 IMAD.MOV R20, RZ, RZ, -R20 ;  /* 0x000000ffff14b224 */ /* 0x000fe200078e0a14 */
[----:B------:R-:W-:Y:S01]  /*17a0*/  ISETP.GT.U32.AND P3, PT, R3, R24, PT ;  /* 0x000000180300720c */ /* 0x000fe20003f64070 */
[----:B------:R-:W-:Y:S01]  /*17b0*/  @!P6 IMAD.IADD R18, R18, 0x1, -R3 ;  /* 0x000000011212e824 */ /* 0x000fe200078e0a03 */
[----:B------:R-:W-:Y:S01]  /*17c0*/  ISETP.GE.AND P6, PT, R23, RZ, PT ;  /* 0x000000ff1700720c */ /* 0x000fe20003fc6270 */
[----:B------:R-:W-:Y:S01]  /*17d0*/  IMAD R22, R3, R22, R26 ;  /* 0x0000001603167224 */ /* 0x000fe200078e021a */
[----:B------:R-:W-:Y:S01]  /*17e0*/  IABS R26, R31 ;  /* 0x0000001f001a7213 */ /* 0x000fe20000000000 */
[----:B------:R-:W-:Y:S01]  /*17f0*/  IMAD.HI.U32 R23, R5, R28, RZ ;  /* 0x0000001c05177227 */ /* 0x000fe200078e00ff */
[----:B------:R-:W-:-:S02]  /*1800*/  LOP3.LUT R71, R4, 0xc, RZ, 0xfc, !PT ;  /* 0x0000000c04477812 */ /* 0x000fc400078efcff */
[C---:B------:R-:W-:Y:S01]  /*1810*/  LOP3.LUT R73, R4.reuse, 0xa, RZ, 0xfc, !PT ;  /* 0x0000000a04497812 */ /* 0x040fe200078efcff */
[----:B------:R-:W-:Y:S01]  /*1820*/  @!P4 IMAD.MOV R18, RZ, RZ, -R18 ;  /* 0x000000ffff12c224 */ /* 0x000fe200078e0a12 */
[----:B------:R-:W-:Y:S01]  /*1830*/  ISETP.GE.AND P4, PT, R25, RZ, PT ;  /* 0x000000ff1900720c */ /* 0x000fe20003f86270 */
[--C-:B------:R-:W-:Y:S01]  /*1840*/  @!P1 IMAD.IADD R19, R19, 0x1, -R3.reuse ;  /* 0x0000000113139824 */ /* 0x100fe200078e0a03 */
[----:B------:R-:W-:Y:S01]  /*1850*/  ISETP.GT.U32.AND P1, PT, R3, R22, PT ;  /* 0x000000160300720c */ /* 0x000fe20003f24070 */
[----:B------:R-:W-:Y:S01]  /*1860*/  @!P5 IMAD.IADD R21, R21, 0x1, -R3 ;  /* 0x000000011515d824 */ /* 0x000fe200078e0a03 */
[----:B------:R-:W-:Y:S01]  /*1870*/  ISETP.GE.AND P5, PT, R29, RZ, PT ;  /* 0x000000ff1d00720c */ /* 0x000fe20003fa6270 */
[----:B------:R-:W-:Y:S01]  /*1880*/  IMAD.MOV R23, RZ, RZ, -R23 ;  /* 0x000000ffff177224 */ /* 0x000fe200078e0a17 */
[----:B------:R-:W-:Y:S01]  /*1890*/  LOP3.LUT R29, R4, 0x56, RZ, 0xfc, !PT ;  /* 0x00000056041d7812 */ /* 0x000fe200078efcff */
[----:B------:R-:W-:Y:S01]  /*18a0*/  IMAD.HI.U32 R25, R5, R26, RZ ;  /* 0x0000001a05197227 */ /* 0x000fe200078e00ff */
[----:B------:R-:W-:-:S02]  /*18b0*/  IABS R80, R71 ;  /* 0x0000004700507213 */ /* 0x000fc40000000000 */
[----:B------:R-:W-:Y:S01]  /*18c0*/  IABS R82, R73 ;  /* 0x0000004900527213 */ /* 0x000fe20000000000 */
[C---:B------:R-:W-:Y:S01]  /*18d0*/  IMAD R23, R3.reuse, R23, R28 ;  /* 0x0000001703177224 */ /* 0x040fe200078e021c */
[----:B------:R-:W-:Y:S01]  /*18e0*/  IABS R28, R29 ;  /* 0x0000001d001c7213 */ /* 0x000fe20000000000 */
[----:B------:R-:W-:Y:S01]  /*18f0*/  @!P3 IMAD.IADD R24, R24, 0x1, -R3 ;  /* 0x000000011818b824 */ /* 0x000fe200078e0a03 */
[----:B------:R-:W-:Y:S01]  /*1900*/  LOP3.LUT R75, R4, 0x4, RZ, 0xfc, !PT ;  /* 0x00000004044b7812 */ /* 0x000fe200078efcff */
[----:B------:R-:W-:Y:S01]  /*1910*/  IMAD.MOV R25, RZ, RZ, -R25 ;  /* 0x000000ffff197224 */ /* 0x000fe200078e0a19 */
[C---:B------:R-:W-:Y:S01]  /*1920*/  ISETP.GT.U32.AND P2, PT, R3.reuse, R23, PT ;  /* 0x000000170300720c */ /* 0x040fe20003f44070 */
[----:B------:R-:W-:Y:S01]  /*1930*/  @!P1 IMAD.IADD R22, R22, 0x1, -R3 ;  /* 0x0000000116169824 */ /* 0x000fe200078e0a03 */
[C---:B------:R-:W-:Y:S01]  /*1940*/  ISETP.GT.U32.AND P3, PT, R3.reuse, R24, PT ;  /* 0x000000180300720c */ /* 0x040fe20003f64070 */
[----:B------:R-:W-:Y:S01]  /*1950*/  IMAD R25, R3, R25, R26 ;  /* 0x0000001903197224 */ /* 0x000fe200078e021a */
[----:B------:R-:W-:Y:S01]  /*1960*/  LOP3.LUT R77, R4, 0x2, RZ, 0xfc, !PT ;  /* 0x00000002044d7812 */ /* 0x000fe200078efcff */
[----:B------:R-:W-:Y:S01]  /*1970*/  IMAD.HI.U32 R26, R5, R28, RZ ;  /* 0x0000001c051a7227 */ /* 0x000fe200078e00ff */
[----:B------:R-:W-:-:S02]  /*1980*/  ISETP.GT.U32.AND P1, PT, R3, R22, PT ;  /* 0x000000160300720c */ /* 0x000fc40003f24070 */
[----:B------:R-:W-:Y:S01]  /*1990*/  IABS R88, R75 ;  /* 0x0000004b00587213 */ /* 0x000fe20000000000 */
[----:B------:R-:W-:Y:S01]  /*19a0*/  IMAD.MOV R26, RZ, RZ, -R26 ;  /* 0x000000ffff1a7224 */ /* 0x000fe200078e0a1a */
[----:B------:R-:W-:Y:S01]  /*19b0*/  IABS R90, R77 ;  /* 0x0000004d005a7213 */ /* 0x000fe20000000000 */
[----:B------:R-:W-:Y:S01]  /*19c0*/  @!P0 IMAD.MOV R19, RZ, RZ, -R19 ;  /* 0x000000ffff138224 */ /* 0x000fe200078e0a13 */
[----:B------:R-:W-:Y:S01]  /*19d0*/  ISETP.GE.AND P0, PT, R27, RZ, PT ;  /* 0x000000ff1b00720c */ /* 0x000fe20003f06270 */
[C---:B------:R-:W-:Y:S01]  /*19e0*/  IMAD R26, R3.reuse, R26, R28 ;  /* 0x0000001a031a7224 */ /* 0x040fe200078e021c */
[----:B------:R-:W-:Y:S01]  /*19f0*/  IABS R92, R4 ;  /* 0x00000004005c7213 */ /* 0x000fe20000000000 */
[----:B------:R-:W-:Y:S01]  /*1a00*/  @!P6 IMAD.MOV R21, RZ, RZ, -R21 ;  /* 0x000000ffff15e224 */ /* 0x000fe200078e0a15 */
[C---:B------:R-:W-:Y:S01]  /*1a10*/  ISETP.GT.U32.AND P6, PT, R3.reuse, R25, PT ;  /* 0x000000190300720c */ /* 0x040fe20003fc4070 */
[----:B------:R-:W-:Y:S01]  /*1a20*/  @!P3 IMAD.IADD R24, R24, 0x1, -R3 ;  /* 0x000000011818b824 */ /* 0x000fe200078e0a03 */
[----:B------:R-:W-:Y:S01]  /*1a30*/  ISETP.GT.U32.AND P3, PT, R3, R26, PT ;  /* 0x0000001a0300720c */ /* 0x000fe20003f64070 */
[----:B------:R-:W-:-:S04]  /*1a40*/  IMAD.HI.U32 R27, R5, R30, RZ ;  /* 0x0000001e051b7227 */ /* 0x000fc800078e00ff */
[----:B------:R-:W-:Y:S02]  /*1a50*/  IMAD.MOV R27, RZ, RZ, -R27 ;  /* 0x000000ffff1b7224 */ /* 0x000fe400078e0a1b */
[--C-:B------:R-:W-:Y:S01]  /*1a60*/  @!P1 IMAD.IADD R22, R22, 0x1, -R3.reuse ;  /* 0x0000000116169824 */ /* 0x100fe200078e0a03 */
[----:B------:R-:W-:Y:S01]  /*1a70*/  ISETP.GE.AND P1, PT, R31, RZ, PT ;  /* 0x000000ff1f00720c */ /* 0x000fe20003f26270 */
[----:B------:R-:W-:Y:S01]  /*1a80*/  IMAD R27, R3, R27, R30 ;  /* 0x0000001b031b7224 */ /* 0x000fe200078e021e */
[C---:B------:R-:W-:Y:S01]  /*1a90*/  LOP3.LUT R31, R4.reuse, 0x52, RZ, 0xfc, !PT ;  /* 0x00000052041f7812 */ /* 0x040fe200078efcff */
[--C-:B------:R-:W-:Y:S01]  /*1aa0*/  @!P6 IMAD.IADD R25, R25, 0x1, -R3.reuse ;  /* 0x000000011919e824 */ /* 0x100fe200078e0a03 */
[----:B------:R-:W-:Y:S01]  /*1ab0*/  LOP3.LUT R30, R4, 0x4e, RZ, 0xfc, !PT ;  /* 0x0000004e041e7812 */ /* 0x000fe200078efcff */
[----:B------:R-:W-:Y:S01]  /*1ac0*/  @!P5 IMAD.MOV R24, RZ, RZ, -R24 ;  /* 0x000000ffff18d224 */ /* 0x000fe200078e0a18 */
[----:B------:R-:W-:Y:S01]  /*1ad0*/  IABS R32, R31 ;  /* 0x0000001f00207213 */ /* 0x000fe20000000000 */
[--C-:B------:R-:W-:Y:S01]  /*1ae0*/  @!P3 IMAD.IADD R26, R26, 0x1, -R3.reuse ;  /* 0x000000011a1ab824 */ /* 0x100fe200078e0a03 */
[----:B------:R-:W-:Y:S01]  /*1af0*/  ISETP.GT.U32.AND P5, PT, R3, R27, PT ;  /* 0x0000001b0300720c */ /* 0x000fe20003fa4070 */
[----:B------:R-:W-:Y:S01]  /*1b00*/  @!P2 IMAD.IADD R23, R23, 0x1, -R3 ;  /* 0x000000011717a824 */ /* 0x000fe200078e0a03 */
[----:B------:R-:W-:Y:S01]  /*1b10*/  IABS R34, R30 ;  /* 0x0000001e00227213 */ /* 0x000fe20000000000 */
[----:B------:R-:W-:Y:S01]  /*1b20*/  @!P4 IMAD.MOV R22, RZ, RZ, -R22 ;  /* 0x000000ffff16c224 */ /* 0x000fe200078e0a16 */
[----:B------:R-:W-:Y:S01]  /*1b30*/  ISETP.GT.U32.AND P4, PT, R3, R25, PT ;  /* 0x000000190300720c */ /* 0x000fe20003f84070 */
[----:B------:R-:W-:Y:S01]  /*1b40*/  IMAD.HI.U32 R28, R5, R32, RZ ;  /* 0x00000020051c7227 */ /* 0x000fe200078e00ff */
[----:B------:R-:W-:-:S02]  /*1b50*/  ISETP.GT.U32.AND P3, PT, R3, R26, PT ;  /* 0x0000001a0300720c */ /* 0x000fc40003f64070 */
[----:B------:R-:W-:Y:S01]  /*1b60*/  ISETP.GT.U32.AND P2, PT, R3, R23, PT ;  /* 0x000000170300720c */ /* 0x000fe20003f44070 */
[----:B------:R-:W-:Y:S01]  /*1b70*/  IMAD.MOV R28, RZ, RZ, -R28 ;  /* 0x000000ffff1c7224 */ /* 0x000fe200078e0a1c */
[----:B------:R-:W-:Y:S01]  /*1b80*/  ISETP.GE.AND P6, PT, R33, RZ, PT ;  /* 0x000000ff2100720c */ /* 0x000fe20003fc6270 */
[----:B------:R-:W-:Y:S02]  /*1b90*/  IMAD R2, R2, UR6, RZ ;  /* 0x0000000602027c24 */ /* 0x000fe4000f8e02ff */
[----:B------:R-:W-:Y:S02]  /*1ba0*/  IMAD R28, R3, R28, R32 ;  /* 0x0000001c031c7224 */ /* 0x000fe400078e0220 */
[--C-:B------:R-:W-:Y:S02]  /*1bb0*/  @!P5 IMAD.IADD R27, R27, 0x1, -R3.reuse ;  /* 0x000000011b1bd824 */ /* 0x100fe400078e0a03 */
[--C-:B------:R-:W-:Y:S02]  /*1bc0*/  @!P4 IMAD.IADD R25, R25, 0x1, -R3.reuse ;  /* 0x000000011919c824 */ /* 0x100fe400078e0a03 */
[--C-:B------:R-:W-:Y:S01]  /*1bd0*/  @!P3 IMAD.IADD R26, R26, 0x1, -R3.reuse ;  /* 0x000000011a1ab824 */ /* 0x100fe200078e0a03 */
[----:B------:R-:W-:Y:S01]  /*1be0*/  ISETP.GT.U32.AND P5, PT, R3, R27, PT ;  /* 0x0000001b0300720c */ /* 0x000fe20003fa4070 */
[----:B------:R-:W-:Y:S01]  /*1bf0*/  @!P2 IMAD.IADD R23, R23, 0x1, -R3 ;  /* 0x000000011717a824 */ /* 0x000fe200078e0a03 */
[----:B------:R-:W-:Y:S01]  /*1c00*/  ISETP.GT.U32.AND P3, PT, R3, R28, PT ;  /* 0x0000001c0300720c */ /* 0x000fe20003f64070 */
[----:B------:R-:W-:Y:S01]  /*1c10*/  @!P1 IMAD.MOV R25, RZ, RZ, -R25 ;  /* 0x000000ffff199224 */ /* 0x000fe200078e0a19 */
[----:B------:R-:W-:Y:S01]  /*1c20*/  ISETP.GE.AND P2, PT, R29, RZ, PT ;  /* 0x000000ff1d00720c */ /* 0x000fe20003f46270 */
[----:B------:R-:W-:Y:S01]  /*1c30*/  @!P0 IMAD.MOV R23, RZ, RZ, -R23 ;  /* 0x000000ffff178224 */ /* 0x000fe200078e0a17 */
[----:B------:R-:W-:Y:S01]  /*1c40*/  ISETP.GE.AND P1, PT, R30, RZ, PT ;  /* 0x000000ff1e00720c */ /* 0x000fe20003f26270 */
[----:B------:R-:W-:Y:S01]  /*1c50*/  IMAD.HI.U32 R30, R5, R34, RZ ;  /* 0x00000022051e7227 */ /* 0x000fe200078e00ff */
[----:B------:R-:W-:-:S02]  /*1c60*/  LOP3.LUT R29, R4, 0x50, RZ, 0xfc, !PT ;  /* 0x00000050041d7812 */ /* 0x000fc400078efcff */
[----:B------:R-:W-:Y:S01]  /*1c70*/  ISETP.GE.AND P0, PT, R31, RZ, PT ;  /* 0x000000ff1f00720c */ /* 0x000fe20003f06270 */
[----:B------:R-:W-:Y:S01]  /*1c80*/  IMAD.MOV R30, RZ, RZ, -R30 ;  /* 0x000000ffff1e7224 */ /* 0x000fe200078e0a1e */
[----:B------:R-:W-:Y:S01]  /*1c90*/  ISETP.GE.AND P4, PT, R29, RZ, PT ;  /* 0x000000ff1d00720c */ /* 0x000fe20003f86270 */
[--C-:B------:R-:W-:Y:S01]  /*1ca0*/  @!P5 IMAD.IADD R27, R27, 0x1, -R3.reuse ;  /* 0x000000011b1bd824 */ /* 0x100fe200078e0a03 */
[----:B------:R-:W-:Y:S01]  /*1cb0*/  IABS R29, R29 ;  /* 0x0000001d001d7213 */ /* 0x000fe20000000000 */
[----:B------:R-:W-:Y:S01]  /*1cc0*/  @!P3 IMAD.IADD R28, R28, 0x1, -R3 ;  /* 0x000000011c1cb824 */ /* 0x000fe200078e0a03 */
[----:B------:R-:W-:Y:S01]  /*1cd0*/  LOP3.LUT R31, R4, 0x4c, RZ, 0xfc, !PT ;  /* 0x0000004c041f7812 */ /* 0x000fe200078efcff */
[----:B------:R-:W-:Y:S01]  /*1ce0*/  IMAD R30, R3, R30, R34 ;  /* 0x0000001e031e7224 */ /* 0x000fe200078e0222 */
[----:B------:R-:W-:Y:S01]  /*1cf0*/  IABS R34, R35 ;  /* 0x0000002300227213 */ /* 0x000fe20000000000 */
[----:B------:R-:W-:Y:S01]  /*1d00*/  IMAD.MOV.U32 R32, RZ, RZ, R29 ;  /* 0x000000ffff207224 */ /* 0x000fe200078e001d */
[----:B------:R-:W-:Y:S01]  /*1d10*/  IABS R36, R31 ;  /* 0x0000001f00247213 */ /* 0x000fe20000000000 */
[----:B------:R-:W-:Y:S01]  /*1d20*/  @!P2 IMAD.MOV R26, RZ, RZ, -R26 ;  /* 0x000000ffff1aa224 */ /* 0x000fe200078e0a1a */
[----:B------:R-:W-:Y:S01]  /*1d30*/  ISETP.GE.AND P2, PT, R31, RZ, PT ;  /* 0x000000ff1f00720c */ /* 0x000fe20003f46270 */
[----:B------:R-:W-:Y:S01]  /*1d40*/  @!P6 IMAD.MOV R27, RZ, RZ, -R27 ;  /* 0x000000ffff1be224 */ /* 0x000fe200078e0a1b */
[----:B------:R-:W-:Y:S01]  /*1d50*/  ISETP.GT.U32.AND P3, PT, R3, R28, PT ;  /* 0x0000001c0300720c */ /* 0x000fe20003f64070 */
[----:B------:R-:W-:Y:S01]  /*1d60*/  IMAD.HI.U32 R29, R5, R32, RZ ;  /* 0x00000020051d7227 */ /* 0x000fe200078e00ff */
[----:B------:R-:W-:-:S03]  /*1d70*/  ISETP.GT.U32.AND P6, PT, R3, R30, PT ;  /* 0x0000001e0300720c */ /* 0x000fc60003fc4070 */
[----:B------:R-:W-:-:S04]  /*1d80*/  IMAD.HI.U32 R31, R5, R36, RZ ;  /* 0x00000024051f7227 */ /* 0x000fc800078e00ff */
[----:B------:R-:W-:Y:S02]  /*1d90*/  IMAD.MOV R29, RZ, RZ, -R29 ;  /* 0x000000ffff1d7224 */ /* 0x000fe400078e0a1d */
[----:B------:R-:W-:Y:S02]  /*1da0*/  IMAD.MOV R31, RZ, RZ, -R31 ;  /* 0x000000ffff1f7224 */ /* 0x000fe400078e0a1f */
[C---:B------:R-:W-:Y:S02]  /*1db0*/  IMAD R29, R3.reuse, R29, R32 ;  /* 0x0000001d031d7224 */ /* 0x040fe400078e0220 */
[C---:B------:R-:W-:Y:S01]  /*1dc0*/  IMAD R31, R3.reuse, R31, R36 ;  /* 0x0000001f031f7224 */ /* 0x040fe200078e0224 */
[----:B------:R-:W-:Y:S01]  /*1dd0*/  IABS R36, R37 ;  /* 0x0000002500247213 */ /* 0x000fe20000000000 */
[--C-:B------:R-:W-:Y:S01]  /*1de0*/  @!P3 IMAD.IADD R28, R28, 0x1, -R3.reuse ;  /* 0x000000011c1cb824 */ /* 0x100fe200078e0a03 */
[C---:B------:R-:W-:Y:S01]  /*1df0*/  ISETP.GT.U32.AND P5, PT, R3.reuse, R29, PT ;  /* 0x0000001d0300720c */ /* 0x040fe20003fa4070 */
[----:B------:R-:W-:Y:S01]  /*1e00*/  @!P6 IMAD.IADD R30, R30, 0x1, -R3 ;  /* 0x000000011e1ee824 */ /* 0x000fe200078e0a03 */
[----:B------:R-:W-:Y:S01]  /*1e10*/  ISETP.GT.U32.AND P3, PT, R3, R31, PT ;  /* 0x0000001f0300720c */ /* 0x000fe20003f64070 */
[----:B------:R-:W-:-:S03]  /*1e20*/  IMAD.HI.U32 R32, R5, R34, RZ ;  /* 0x0000002205207227 */ /* 0x000fc600078e00ff */
[----:B------:R-:W-:Y:S01]  /*1e30*/  ISETP.GT.U32.AND P6, PT, R3, R30, PT ;  /* 0x0000001e0300720c */ /* 0x000fe20003fc4070 */
[----:B------:R-:W-:Y:S02]  /*1e40*/  IMAD.MOV R32, RZ, RZ, -R32 ;  /* 0x000000ffff207224 */ /* 0x000fe400078e0a20 */
[----:B------:R-:W-:-:S04]  /*1e50*/  IMAD.HI.U32 R33, R5, R36, RZ ;  /* 0x0000002405217227 */ /* 0x000fc800078e00ff */
[--C-:B------:R-:W-:Y:S02]  /*1e60*/  @!P5 IMAD.IADD R29, R29, 0x1, -R3.reuse ;  /* 0x000000011d1dd824 */ /* 0x100fe400078e0a03 */
[--C-:B------:R-:W-:Y:S02]  /*1e70*/  @!P3 IMAD.IADD R31, R31, 0x1, -R3.reuse ;  /* 0x000000011f1fb824 */ /* 0x100fe400078e0a03 */
[C---:B------:R-:W-:Y:S01]  /*1e80*/  IMAD R32, R3.reuse, R32, R34 ;  /* 0x0000002003207224 */ /* 0x040fe200078e0222 */
[C---:B------:R-:W-:Y:S01]  /*1e90*/  ISETP.GT.U32.AND P5, PT, R3.reuse, R29, PT ;  /* 0x0000001d0300720c */ /* 0x040fe20003fa4070 */
[----:B------:R-:W-:Y:S01]  /*1ea0*/  @!P6 IMAD.IADD R30, R30, 0x1, -R3 ;  /* 0x000000011e1ee824 */ /* 0x000fe200078e0a03 */
[C---:B------:R-:W-:Y:S01]  /*1eb0*/  ISETP.GT.U32.AND P3, PT, R3.reuse, R31, PT ;  /* 0x0000001f0300720c */ /* 0x040fe20003f64070 */
[----:B------:R-:W-:Y:S01]  /*1ec0*/  @!P0 IMAD.MOV R28, RZ, RZ, -R28 ;  /* 0x000000ffff1c8224 */ /* 0x000fe200078e0a1c */
[----:B------:R-:W-:Y:S01]  /*1ed0*/  ISETP.GT.U32.AND P6, PT, R3, R32, PT ;  /* 0x000000200300720c */ /* 0x000fe20003fc4070 */
[----:B------:R-:W-:Y:S01]  /*1ee0*/  IMAD.MOV R33, RZ, RZ, -R33 ;  /* 0x000000ffff217224 */ /* 0x000fe200078e0a21 */
[----:B------:R-:W-:Y:S01]  /*1ef0*/  ISETP.GE.AND P0, PT, R35, RZ, PT ;  /* 0x000000ff2300720c */ /* 0x000fe20003f06270 */
[----:B------:R-:W-:Y:S01]  /*1f00*/  @!P1 IMAD.MOV R30, RZ, RZ, -R30 ;  /* 0x000000ffff1e9224 */ /* 0x000fe200078e0a1e */
[----:B------:R-:W-:Y:S01]  /*1f10*/  LOP3.LUT R35, R4, 0x44, RZ, 0xfc, !PT ;  /* 0x0000004404237812 */ /* 0x000fe200078efcff */
[----:B------:R-:W-:Y:S01]  /*1f20*/  IMAD R34, R3, R33, R36 ;  /* 0x0000002103227224 */ /* 0x000fe200078e0224 */
[----:B------:R-:W-:Y:S01]  /*1f30*/  ISETP.GE.AND P1, PT, R39, RZ, PT ;  /* 0x000000ff2700720c */ /* 0x000fe20003f26270 */
[----:B------:R-:W-:Y:S01]  /*1f40*/  IMAD.HI.U32 R33, R5, R38, RZ ;  /* 0x0000002605217227 */ /* 0x000fe200078e00ff */
[----:B------:R-:W-:-:S02]  /*1f50*/  IABS R36, R35 ;  /* 0x0000002300247213 */ /* 0x000fc40000000000 */
[C---:B------:R-:W-:Y:S01]  /*1f60*/  LOP3.LUT R39, R4.reuse, 0x40, RZ, 0xfc, !PT ;  /* 0x0000004004277812 */ /* 0x040fe200078efcff */
[--C-:B------:R-:W-:Y:S01]  /*1f70*/  @!P5 IMAD.IADD R29, R29, 0x1, -R3.reuse ;  /* 0x000000011d1dd824 */ /* 0x100fe200078e0a03 */
[----:B------:R-:W-:Y:S01]  /*1f80*/  ISETP.GE.AND P5, PT, R37, RZ, PT ;  /* 0x000000ff2500720c */ /* 0x000fe20003fa6270 */
[--C-:B------:R-:W-:Y:S01]  /*1f90*/  @!P3 IMAD.IADD R31, R31, 0x1, -R3.reuse ;  /* 0x000000011f1fb824 */ /* 0x100fe200078e0a03 */
[----:B------:R-:W-:Y:S01]  /*1fa0*/  LOP3.LUT R37, R4, 0x42, RZ, 0xfc, !PT ;  /* 0x0000004204257812 */ /* 0x000fe200078efcff */
[----:B------:R-:W-:Y:S01]  /*1fb0*/  @!P6 IMAD.IADD R32, R32, 0x1, -R3 ;  /* 0x000000012020e824 */ /* 0x000fe200078e0a03 */
[----:B------:R-:W-:Y:S01]  /*1fc0*/  ISETP.GE.AND P6, PT, R35, RZ, PT ;  /* 0x000000ff2300720c */ /* 0x000fe20003fc6270 */
[----:B------:R-:W-:Y:S01]  /*1fd0*/  @!P4 IMAD.MOV R29, RZ, RZ, -R29 ;  /* 0x000000ffff1dc224 */ /* 0x000fe200078e0a1d */
[C---:B------:R-:W-:Y:S01]  /*1fe0*/  ISETP.GT.U32.AND P4, PT, R3.reuse, R34, PT ;  /* 0x000000220300720c */ /* 0x040fe20003f84070 */
[----:B------:R-:W-:Y:S01]  /*1ff0*/  @!P2 IMAD.MOV R31, RZ, RZ, -R31 ;  /* 0x000000ffff1fa224 */ /* 0x000fe200078e0a1f */
[----:B------:R-:W-:Y:S01]  /*2000*/  ISETP.GT.U32.AND P2, PT, R3, R32, PT ;  /* 0x000000200300720c */ /* 0x000fe20003f44070 */
[----:B------:R-:W-:Y:S01]  /*2010*/  IMAD.HI.U32 R35, R5, R36, RZ ;  /* 0x0000002405237227 */ /* 0x000fe200078e00ff */
[----:B------:R-:W-:-:S02]  /*2020*/  IABS R42, R39 ;  /* 0x00000027002a7213 */ /* 0x000fc40000000000 */
[----:B------:R-:W-:Y:S01]  /*2030*/  IABS R40, R37 ;  /* 0x0000002500287213 */ /* 0x000fe20000000000 */
[----:B------:R-:W-:Y:S02]  /*2040*/  IMAD.MOV R35, RZ, RZ, -R35 ;  /* 0x000000ffff237224 */ /* 0x000fe400078e0a23 */
[----:B------:R-:W-:Y:S02]  /*2050*/  IMAD.MOV R33, RZ, RZ, -R33 ;  /* 0x000000ffff217224 */ /* 0x000fe400078e0a21 */
[C---:B------:R-:W-:Y:S02]  /*2060*/  IMAD R35, R3.reuse, R35, R36 ;  /* 0x0000002303237224 */ /* 0x040fe400078e0224 */
[--C-:B------:R-:W-:Y:S02]  /*2070*/  @!P4 IMAD.IADD R34, R34, 0x1, -R3.reuse ;  /* 0x000000012222c824 */ /* 0x100fe400078e0a03 */
[----:B------:R-:W-:Y:S01]  /*2080*/  @!P2 IMAD.IADD R32, R32, 0x1, -R3 ;  /* 0x000000012020a824 */ /* 0x000fe200078e0a03 */
[C---:B------:R-:W-:Y:S01]  /*2090*/  ISETP.GT.U32.AND P2, PT, R3.reuse, R35, PT ;  /* 0x000000230300720c */ /* 0x040fe20003f44070 */
[C---:B------:R-:W-:Y:S01]  /*20a0*/  IMAD R33, R3.reuse, R33, R38 ;  /* 0x0000002103217224 */ /* 0x040fe200078e0226 */
[----:B------:R-:W-:Y:S01]  /*20b0*/  ISETP.GT.U32.AND P4, PT, R3, R34, PT ;  /* 0x000000220300720c */ /* 0x000fe20003f84070 */
[----:B------:R-:W-:-:S02]  /*20c0*/  @!P0 IMAD.MOV R32, RZ, RZ, -R32 ;  /* 0x000000ffff208224 */ /* 0x000fc400078e0a20 */
[----:B------:R-:W-:Y:S01]  /*20d0*/  IMAD.HI.U32 R36, R5, R40, RZ ;  /* 0x0000002805247227 */ /* 0x000fe200078e00ff */
[----:B------:R-:W-:-:S03]  /*20e0*/  ISETP.GT.U32.AND P3, PT, R3, R33, PT ;  /* 0x000000210300720c */ /* 0x000fc60003f64070 */
[----:B------:R-:W-:-:S04]  /*20f0*/  IMAD.HI.U32 R38, R5, R44, RZ ;  /* 0x0000002c05267227 */ /* 0x000fc800078e00ff */
[--C-:B------:R-:W-:Y:S01]  /*2100*/  @!P2 IMAD.IADD R35, R35, 0x1, -R3.reuse ;  /* 0x000000012323a824 */ /* 0x100fe200078e0a03 */
[----:B------:R-:W-:Y:S01]  /*2110*/  ISETP.GE.AND P2, PT, R41, RZ, PT ;  /* 0x000000ff2900720c */ /* 0x000fe20003f46270 */
[----:B------:R-:W-:Y:S01]  /*2120*/  @!P4 IMAD.IADD R34, R34, 0x1, -R3 ;  /* 0x000000012222c824 */ /* 0x000fe200078e0a03 */
[----:B------:R-:W-:Y:S01]  /*2130*/  ISETP.GE.AND P4, PT, R37, RZ, PT ;  /* 0x000000ff2500720c */ /* 0x000fe20003f86270 */
[----:B------:R-:W-:Y:S01]  /*2140*/  IMAD.HI.U32 R37, R5, R42, RZ ;  /* 0x0000002a05257227 */ /* 0x000fe200078e00ff */
[----:B------:R-:W-:-:S03]  /*2150*/  ISETP.GT.U32.AND P0, PT, R3, R35, PT ;  /* 0x000000230300720c */ /* 0x000fc60003f04070 */
[----:B------:R-:W-:Y:S02]  /*2160*/  @!P3 IMAD.IADD R33, R33, 0x1, -R3 ;  /* 0x000000012121b824 */ /* 0x000fe400078e0a03 */
[----:B------:R-:W-:Y:S02]  /*2170*/  IMAD.MOV R37, RZ, RZ, -R37 ;  /* 0x000000ffff257224 */ /* 0x000fe400078e0a25 */
[----:B------:R-:W-:Y:S01]  /*2180*/  IMAD.MOV R36, RZ, RZ, -R36 ;  /* 0x000000ffff247224 */ /* 0x000fe200078e0a24 */
[C---:B------:R-:W-:Y:S01]  /*2190*/  ISETP.GT.U32.AND P3, PT, R3.reuse, R33, PT ;  /* 0x000000210300720c */ /* 0x040fe20003f64070 */
[----:B------:R-:W-:Y:S02]  /*21a0*/  IMAD R37, R3, R37, R42 ;  /* 0x0000002503257224 */ /* 0x000fe400078e022a */
[----:B------:R-:W-:Y:S02]  /*21b0*/  IMAD.MOV R38, RZ, RZ, -R38 ;  /* 0x000000ffff267224 */ /* 0x000fe400078e0a26 */
[----:B------:R-:W-:Y:S01]  /*21c0*/  @!P0 IMAD.IADD R35, R35, 0x1, -R3 ;  /* 0x0000000123238824 */ /* 0x000fe200078e0a03 */
[C---:B------:R-:W-:Y:S01]  /*21d0*/  ISETP.GT.U32.AND P0, PT, R3.reuse, R37, PT ;  /* 0x000000250300720c */ /* 0x040fe20003f04070 */
[----:B------:R-:W-:-:S02]  /*21e0*/  IMAD R36, R3, R36, R40 ;  /* 0x0000002403247224 */ /* 0x000fc400078e0228 */
[C---:B------:R-:W-:Y:S02]  /*21f0*/  IMAD R38, R3.reuse, R38, R44 ;  /* 0x0000002603267224 */ /* 0x040fe400078e022c */
[----:B------:R-:W-:Y:S01]  /*2200*/  @!P5 IMAD.MOV R34, RZ, RZ, -R34 ;  /* 0x000000ffff22d224 */ /* 0x000fe200078e0a22 */
[----:B------:R-:W-:Y:S01]  /*2210*/  ISETP.GT.U32.AND P5, PT, R3, R36, PT ;  /* 0x000000240300720c */ /* 0x000fe20003fa4070 */
[----:B------:R-:W-:Y:S01]  /*2220*/  @!P3 IMAD.IADD R33, R33, 0x1, -R3 ;  /* 0x000000012121b824 */ /* 0x000fe200078e0a03 */
[----:B------:R-:W-:Y:S01]  /*2230*/  ISETP.GE.AND P3, PT, R39, RZ, PT ;  /* 0x000000ff2700720c */ /* 0x000fe20003f66270 */
[----:B------:R-:W-:Y:S01]  /*2240*/  @!P6 IMAD.MOV R35, RZ, RZ, -R35 ;  /* 0x000000ffff23e224 */ /* 0x000fe200078e0a23 */
[----:B------:R-:W-:Y:S01]  /*2250*/  LOP3.LUT R39, R4, 0x3c, RZ, 0xfc, !PT ;  /* 0x0000003c04277812 */ /* 0x000fe200078efcff */
[----:B------:R-:W-:Y:S01]  /*2260*/  @!P1 IMAD.MOV R33, RZ, RZ, -R33 ;  /* 0x000000ffff219224 */ /* 0x000fe200078e0a21 */
[----:B------:R-:W-:Y:S01]  /*2270*/  ISETP.GT.U32.AND P6, PT, R3, R38, PT ;  /* 0x000000260300720c */ /* 0x000fe20003fc4070 */
[----:B------:R-:W-:Y:S01]  /*2280*/  @!P0 IMAD.IADD R37, R37, 0x1, -R3 ;  /* 0x0000000125258824 */ /* 0x000fe200078e0a03 */
[----:B------:R-:W-:Y:S01]  /*2290*/  IABS R44, R39 ;  /* 0x00000027002c7213 */ /* 0x000fe20000000000 */
[----:B------:R-:W-:Y:S01]  /*22a0*/  IMAD.HI.U32 R40, R5, R46, RZ ;  /* 0x0000002e05287227 */ /* 0x000fe200078e00ff */
[----:B------:R-:W-:-:S02]  /*22b0*/  ISETP.GE.AND P1, PT, R39, RZ, PT ;  /* 0x000000ff2700720c */ /* 0x000fc40003f26270 */
[----:B------:R-:W-:Y:S01]  /*22c0*/  ISETP.GT.U32.AND P0, PT, R3, R37, PT ;  /* 0x000000250300720c */ /* 0x000fe20003f04070 */
[----:B------:R-:W-:-:S04]  /*22d0*/  IMAD.HI.U32 R39, R5, R44, RZ ;  /* 0x0000002c05277227 */ /* 0x000fc800078e00ff */
[----:B------:R-:W-:Y:S02]  /*22e0*/  IMAD.MOV R39, RZ, RZ, -R39 ;  /* 0x000000ffff277224 */ /* 0x000fe400078e0a27 */
[----:B------:R-:W-:Y:S02]  /*22f0*/  @!P5 IMAD.IADD R36, R36, 0x1, -R3 ;  /* 0x000000012424d824 */ /* 0x000fe400078e0a03 */
[----:B------:R-:W-:Y:S02]  /*2300*/  IMAD R39, R3, R39, R44 ;  /* 0x0000002703277224 */ /* 0x000fe400078e022c */
[----:B------:R-:W-:Y:S01]  /*2310*/  IMAD.HI.U32 R41, R5, R48, RZ ;  /* 0x0000003005297227 */ /* 0x000fe200078e00ff */
[----:B------:R-:W-:-:S03]  /*2320*/  ISETP.GT.U32.AND P5, PT, R3, R36, PT ;  /* 0x000000240300720c */ /* 0x000fc60003fa4070 */
[----:B------:R-:W-:Y:S01]  /*2330*/  @!P0 IMAD.IADD R37, R37, 0x1, -R3 ;  /* 0x0000000125258824 */ /* 0x000fe200078e0a03 */
[C---:B------:R-:W-:Y:S01]  /*2340*/  ISETP.GT.U32.AND P0, PT, R3.reuse, R39, PT ;  /* 0x000000270300720c */ /* 0x040fe20003f04070 */
[----:B------:R-:W-:Y:S02]  /*2350*/  IMAD.MOV R40, RZ, RZ, -R40 ;  /* 0x000000ffff287224 */ /* 0x000fe400078e0a28 */
[----:B------:R-:W-:Y:S02]  /*2360*/  IMAD.MOV R41, RZ, RZ, -R41 ;  /* 0x000000ffff297224 */ /* 0x000fe400078e0a29 */
[----:B------:R-:W-:Y:S01]  /*2370*/  IMAD R40, R3, R40, R46 ;  /* 0x0000002803287224 */ /* 0x000fe200078e022e */
[----:B------:R-:W-:Y:S01]  /*2380*/  IABS R46, R53 ;  /* 0x00000035002e7213 */ /* 0x000fe20000000000 */
[--C-:B------:R-:W-:Y:S02]  /*2390*/  @!P6 IMAD.IADD R38, R38, 0x1, -R3.reuse ;  /* 0x000000012626e824 */ /* 0x100fe400078e0a03 */
[--C-:B------:R-:W-:Y:S01]  /*23a0*/  @!P5 IMAD.IADD R36, R36, 0x1, -R3.reuse ;  /* 0x000000012424d824 */ /* 0x100fe200078e0a03 */
[----:B------:R-:W-:Y:S01]  /*23b0*/  ISETP.GE.AND P5, PT, R43, RZ, PT ;  /* 0x000000ff2b00720c */ /* 0x000fe20003fa6270 */
[----:B------:R-:W-:Y:S01]  /*23c0*/  IMAD R41, R3, R41, R48 ;  /* 0x0000002903297224 */ /* 0x000fe200078e0230 */
[----:B------:R-:W-:Y:S01]  /*23d0*/  IABS R48, R54 ;  /* 0x0000003600307213 */ /* 0x000fe20000000000 */
[----:B------:R-:W-:Y:S01]  /*23e0*/  @!P0 IMAD.IADD R39, R39, 0x1, -R3 ;  /* 0x0000000127278824 */ /* 0x000fe200078e0a03 */
[C---:B------:R-:W-:Y:S01]  /*23f0*/  ISETP.GT.U32.AND P0, PT, R3.reuse, R38, PT ;  /* 0x000000260300720c */ /* 0x040fe20003f04070 */
[----:B------:R-:W-:Y:S01]  /*2400*/  @!P4 IMAD.MOV R36, RZ, RZ, -R36 ;  /* 0x000000ffff24c224 */ /* 0x000fe200078e0a24 */
[----:B------:R-:W-:Y:S01]  /*2410*/  ISETP.GT.U32.AND P6, PT, R3, R40, PT ;  /* 0x000000280300720c */ /* 0x000fe20003fc4070 */
[----:B------:R-:W-:Y:S01]  /*2420*/  IMAD.HI.U32 R43, R5, R46, RZ ;  /* 0x0000002e052b7227 */ /* 0x000fe200078e00ff */
[----:B------:R-:W-:-:S03]  /*2430*/  ISETP.GT.U32.AND P4, PT, R3, R39, PT ;  /* 0x000000270300720c */ /* 0x000fc60003f84070 */
[----:B------:R-:W-:-:S04]  /*2440*/  IMAD.HI.U32 R42, R5, R50, RZ ;  /* 0x00000032052a7227 */ /* 0x000fc800078e00ff */
[----:B------:R-:W-:-:S04]  /*2450*/  IMAD.HI.U32 R44, R5, R48, RZ ;  /* 0x00000030052c7227 */ /* 0x000fc800078e00ff */
[----:B------:R-:W-:Y:S02]  /*2460*/  IMAD.MOV R43, RZ, RZ, -R43 ;  /* 0x000000ffff2b7224 */ /* 0x000fe400078e0a2b */
[----:B------:R-:W-:Y:S02]  /*2470*/  IMAD.MOV R42, RZ, RZ, -R42 ;  /* 0x000000ffff2a7224 */ /* 0x000fe400078e0a2a */
[----:B------:R-:W-:Y:S02]  /*2480*/  IMAD.MOV R45, RZ, RZ, -R44 ;  /* 0x000000ffff2d7224 */ /* 0x000fe400078e0a2c */
[----:B------:R-:W-:Y:S01]  /*2490*/  @!P3 IMAD.MOV R37, RZ, RZ, -R37 ;  /* 0x000000ffff25b224 */ /* 0x000fe200078e0a25 */
[C---:B------:R-:W-:Y:S01]  /*24a0*/  ISETP.GT.U32.AND P3, PT, R3.reuse, R41, PT ;  /* 0x000000290300720c */ /* 0x040fe20003f64070 */
[C---:B------:R-:W-:Y:S02]  /*24b0*/  IMAD R44, R3.reuse, R43, R46 ;  /* 0x0000002b032c7224 */ /* 0x040fe400078e022e */
[----:B------:R-:W-:Y:S01]  /*24c0*/  IMAD R42, R3, R42, R50 ;  /* 0x0000002a032a7224 */ /* 0x000fe200078e0232 */
[----:B------:R-:W-:Y:S01]  /*24d0*/  IABS R50, R55 ;  /* 0x0000003700327213 */ /* 0x000fe20000000000 */
[--C-:B------:R-:W-:Y:S01]  /*24e0*/  @!P4 IMAD.IADD R39, R39, 0x1, -R3.reuse ;  /* 0x000000012727c824 */ /* 0x100fe200078e0a03 */
[C---:B------:R-:W-:Y:S01]  /*24f0*/  ISETP.GT.U32.AND P4, PT, R3.reuse, R44, PT ;  /* 0x0000002c0300720c */ /* 0x040fe20003f84070 */
[----:B------:R-:W-:Y:S01]  /*2500*/  @!P0 IMAD.IADD R38, R38, 0x1, -R3 ;  /* 0x0000000126268824 */ /* 0x000fe200078e0a03 */
[C---:B------:R-:W-:Y:S01]  /*2510*/  ISETP.GT.U32.AND P0, PT, R3.reuse, R42, PT ;  /* 0x0000002a0300720c */ /* 0x040fe20003f04070 */
[----:B------:R-:W-:-:S02]  /*2520*/  IMAD R43, R3, R45, R48 ;  /* 0x0000002d032b7224 */ /* 0x000fc400078e0230 */
[--C-:B------:R-:W-:Y:S02]  /*2530*/  @!P6 IMAD.IADD R40, R40, 0x1, -R3.reuse ;  /* 0x000000012828e824 */ /* 0x100fe400078e0a03 */
[----:B------:R-:W-:Y:S01]  /*2540*/  @!P3 IMAD.IADD R41, R41, 0x1, -R3 ;  /* 0x000000012929b824 */ /* 0x000fe200078e0a03 */
[----:B------:R-:W-:Y:S01]  /*2550*/  ISETP.GT.U32.AND P3, PT, R3, R43, PT ;  /* 0x0000002b0300720c */ /* 0x000fe20003f64070 */
[----:B------:R-:W-:Y:S01]  /*2560*/  IMAD.HI.U32 R45, R5, R50, RZ ;  /* 0x00000032052d7227 */ /* 0x000fe200078e00ff */
[----:B------:R-:W-:-:S03]  /*2570*/  ISETP.GT.U32.AND P6, PT, R3, R40, PT ;  /* 0x000000280300720c */ /* 0x000fc60003fc4070 */
[--C-:B------:R-:W-:Y:S01]  /*2580*/  @!P4 IMAD.IADD R44, R44, 0x1, -R3.reuse ;  /* 0x000000012c2cc824 */ /* 0x100fe200078e0a03 */
[----:B------:R-:W-:Y:S01]  /*2590*/  ISETP.GT.U32.AND P4, PT, R3, R41, PT ;  /* 0x000000290300720c */ /* 0x000fe20003f84070 */
[----:B------:R-:W-:Y:S01]  /*25a0*/  @!P0 IMAD.IADD R42, R42, 0x1, -R3 ;  /* 0x000000012a2a8824 */ /* 0x000fe200078e0a03 */
[----:B------:R-:W-:Y:S01]  /*25b0*/  ISETP.GE.AND P0, PT, R51, RZ, PT ;  /* 0x000000ff3300720c */ /* 0x000fe20003f06270 */
[----:B------:R-:W-:Y:S01]  /*25c0*/  IMAD.HI.U32 R46, R5, R52, RZ ;  /* 0x00000034052e7227 */ /* 0x000fe200078e00ff */
[----:B------:R-:W-:-:S03]  /*25d0*/  LOP3.LUT R51, R4, 0x2c, RZ, 0xfc, !PT ;  /* 0x0000002c04337812 */ /* 0x000fc600078efcff */
[----:B------:R-:W-:Y:S02]  /*25e0*/  IMAD.MOV R45, RZ, RZ, -R45 ;  /* 0x000000ffff2d7224 */ /* 0x000fe400078e0a2d */
[----:B------:R-:W-:Y:S02]  /*25f0*/  IMAD.MOV R46, RZ, RZ, -R46 ;  /* 0x000000ffff2e7224 */ /* 0x000fe400078e0a2e */
[C---:B------:R-:W-:Y:S01]  /*2600*/  IMAD R45, R3.reuse, R45, R50 ;  /* 0x0000002d032d7224 */ /* 0x040fe200078e0232 */
[----:B------:R-:W-:Y:S01]  /*2610*/  IABS R50, R51 ;  /* 0x0000003300327213 */ /* 0x000fe20000000000 */
[----:B------:R-:W-:Y:S01]  /*2620*/  @!P2 IMAD.MOV R38, RZ, RZ, -R38 ;  /* 0x000000ffff26a224 */ /* 0x000fe200078e0a26 */
[----:B------:R-:W-:Y:S01]  /*2630*/  ISETP.GT.U32.AND P2, PT, R3, R42, PT ;  /* 0x0000002a0300720c */ /* 0x000fe20003f44070 */
[----:B------:R-:W-:Y:S01]  /*2640*/  @!P3 IMAD.IADD R43, R43, 0x1, -R3 ;  /* 0x000000012b2bb824 */ /* 0x000fe200078e0a03 */
[C---:B------:R-:W-:Y:S01]  /*2650*/  ISETP.GT.U32.AND P3, PT, R3.reuse, R44, PT ;  /* 0x0000002c0300720c */ /* 0x040fe20003f64070 */
[----:B------:R-:W-:Y:S01]  /*2660*/  IMAD R46, R3, R46, R52 ;  /* 0x0000002e032e7224 */ /* 0x000fe200078e0234 */
[----:B------:R-:W-:Y:S01]  /*2670*/  IABS R52, R57 ;  /* 0x0000003900347213 */ /* 0x000fe20000000000 */
[----:B------:R-:W-:-:S04]  /*2680*/  IMAD.HI.U32 R48, R5, R50, RZ ;  /* 0x0000003205307227 */ /* 0x000fc800078e00ff */
[--C-:B------:R-:W-:Y:S01]  /*2690*/  @!P6 IMAD.IADD R40, R40, 0x1, -R3.reuse ;  /* 0x000000012828e824 */ /* 0x100fe200078e0a03 */
[----:B------:R-:W-:Y:S01]  /*26a0*/  ISETP.GE.AND P6, PT, R49, RZ, PT ;  /* 0x000000ff3100720c */ /* 0x000fe20003fc6270 */
[----:B------:R-:W-:Y:S01]  /*26b0*/  @!P4 IMAD.IADD R41, R41, 0x1, -R3 ;  /* 0x000000012929c824 */ /* 0x000fe200078e0a03 */
[----:B------:R-:W-:Y:S01]  /*26c0*/  ISETP.GE.AND P4, PT, R53, RZ, PT ;  /* 0x000000ff3500720c */ /* 0x000fe20003f86270 */
[----:B------:R-:W-:Y:S01]  /*26d0*/  IMAD.MOV R48, RZ, RZ, -R48 ;  /* 0x000000ffff307224 */ /* 0x000fe200078e0a30 */
[----:B------:R-:W-:Y:S01]  /*26e0*/  LOP3.LUT R53, R4, 0x28, RZ, 0xfc, !PT ;  /* 0x0000002804357812 */ /* 0x000fe200078efcff */
[----:B------:R-:W-:-:S04]  /*26f0*/  IMAD.HI.U32 R49, R5, R52, RZ ;  /* 0x0000003405317227 */ /* 0x000fc800078e00ff */
[----:B------:R-:W-:Y:S01]  /*2700*/  @!P1 IMAD.MOV R39, RZ, RZ, -R39 ;  /* 0x000000ffff279224 */ /* 0x000fe200078e0a27 */
[C---:B------:R-:W-:Y:S01]  /*2710*/  ISETP.GT.U32.AND P1, PT, R3.reuse, R43, PT ;  /* 0x0000002b0300720c */ /* 0x040fe20003f24070 */
[----:B------:R-:W-:Y:S01]  /*2720*/  @!P2 IMAD.IADD R42, R42, 0x1, -R3 ;  /* 0x000000012a2aa824 */ /* 0x000fe200078e0a03 */
[C---:B------:R-:W-:Y:S01]  /*2730*/  ISETP.GT.U32.AND P2, PT, R3.reuse, R46, PT ;  /* 0x0000002e0300720c */ /* 0x040fe20003f44070 */
[C---:B------:R-:W-:Y:S02]  /*2740*/  IMAD R48, R3.reuse, R48, R50 ;  /* 0x0000003003307224 */ /* 0x040fe400078e0232 */
[----:B------:R-:W-:Y:S02]  /*2750*/  IMAD.MOV R49, RZ, RZ, -R49 ;  /* 0x000000ffff317224 */ /* 0x000fe400078e0a31 */
[--C-:B------:R-:W-:Y:S01]  /*2760*/  @!P3 IMAD.IADD R44, R44, 0x1, -R3.reuse ;  /* 0x000000012c2cb824 */ /* 0x100fe200078e0a03 */
[----:B------:R-:W-:Y:S01]  /*2770*/  ISETP.GE.AND P3, PT, R54, RZ, PT ;  /* 0x000000ff3600720c */ /* 0x000fe20003f66270 */
[C---:B------:R-:W-:Y:S01]  /*2780*/  IMAD R50, R3.reuse, R49, R52 ;  /* 0x0000003103327224 */ /* 0x040fe200078e0234 */
[----:B------:R-:W-:Y:S01]  /*2790*/  IABS R52, R53 ;  /* 0x0000003500347213 */ /* 0x000fe20000000000 */
[----:B------:R-:W-:Y:S01]  /*27a0*/  @!P0 IMAD.MOV R42, RZ, RZ, -R42 ;  /* 0x000000ffff2a8224 */ /* 0x000fe200078e0a2a */
[C---:B------:R-:W-:Y:S01]  /*27b0*/  ISETP.GT.U32.AND P0, PT, R3.reuse, R48, PT ;  /* 0x000000300300720c */ /* 0x040fe20003f04070 */
[----:B------:R-:W-:Y:S01]  /*27c0*/  @!P5 IMAD.MOV R40, RZ, RZ, -R40 ;  /* 0x000000ffff28d224 */ /* 0x000fe200078e0a28 */
[C---:B------:R-:W-:Y:S01]  /*27d0*/  ISETP.GT.U32.AND P5, PT, R3.reuse, R45, PT ;  /* 0x0000002d0300720c */ /* 0x040fe20003fa4070 */
[----:B------:R-:W-:Y:S01]  /*27e0*/  @!P4 IMAD.MOV R44, RZ, RZ, -R44 ;  /* 0x000000ffff2cc224 */ /* 0x000fe200078e0a2c */
[----:B------:R-:W-:Y:S01]  /*27f0*/  ISETP.GT.U32.AND P4, PT, R3, R50, PT ;  /* 0x000000320300720c */ /* 0x000fe20003f84070 */
[----:B------:R-:W-:Y:S01]  /*2800*/  @!P1 IMAD.IADD R43, R43, 0x1, -R3 ;  /* 0x000000012b2b9824 */ /* 0x000fe200078e0a03 */
[----:B------:R-:W-:Y:S01]  /*2810*/  ISETP.GE.AND P1, PT, R55, RZ, PT ;  /* 0x000000ff3700720c */ /* 0x000fe20003f26270 */
[----:B------:R-:W-:Y:S01]  /*2820*/  IMAD.HI.U32 R49, R5, R52, RZ ;  /* 0x0000003405317227 */ /* 0x000fe200078e00ff */
[----:B------:R-:W-:-:S03]  /*2830*/  LOP3.LUT R55, R4, 0x20, RZ, 0xfc, !PT ;  /* 0x0000002004377812 */ /* 0x000fc600078efcff */
[----:B------:R-:W-:Y:S01]  /*2840*/  @!P3 IMAD.MOV R43, RZ, RZ, -R43 ;  /* 0x000000ffff2bb224 */ /* 0x000fe200078e0a2b */
[----:B------:R-:W-:Y:S01]  /*2850*/  ISETP.GE.AND P3, PT, R51, RZ, PT ;  /* 0x000000ff3300720c */ /* 0x000fe20003f66270 */
[--C-:B------:R-:W-:Y:S01]  /*2860*/  @!P0 IMAD.IADD R48, R48, 0x1, -R3.reuse ;  /* 0x0000000130308824 */ /* 0x100fe200078e0a03 */
[----:B------:R-:W-:Y:S01]  /*2870*/  LOP3.LUT R51, R4, 0x26, RZ, 0xfc, !PT ;  /* 0x0000002604337812 */ /* 0x000fe200078efcff */
[--C-:B------:R-:W-:Y:S01]  /*2880*/  @!P5 IMAD.IADD R45, R45, 0x1, -R3.reuse ;  /* 0x000000012d2dd824 */ /* 0x100fe200078e0a03 */
[----:B------:R-:W-:Y:S01]  /*2890*/  ISETP.GE.AND P5, PT, R56, RZ, PT ;  /* 0x000000ff3800720c */ /* 0x000fe20003fa6270 */
[----:B------:R-:W-:Y:S01]  /*28a0*/  @!P4 IMAD.IADD R50, R50, 0x1, -R3 ;  /* 0x000000013232c824 */ /* 0x000fe200078e0a03 */
[C---:B------:R-:W-:Y:S01]  /*28b0*/  ISETP.GT.U32.AND P4, PT, R3.reuse, R48, PT ;  /* 0x000000300300720c */ /* 0x040fe20003f84070 */
[----:B------:R-:W-:Y:S01]  /*28c0*/  IMAD.MOV R49, RZ, RZ, -R49 ;  /* 0x000000ffff317224 */ /* 0x000fe200078e0a31 */
[----:B------:R-:W-:Y:S01]  /*28d0*/  IABS R54, R51 ;  /* 0x0000003300367213 */ /* 0x000fe20000000000 */
[----:B------:R-:W-:Y:S01]  /*28e0*/  @!P2 IMAD.IADD R46, R46, 0x1, -R3 ;  /* 0x000000012e2ea824 */ /* 0x000fe200078e0a03 */
[C---:B------:R-:W-:Y:S01]  /*28f0*/  ISETP.GT.U32.AND P2, PT, R3.reuse, R45, PT ;  /* 0x0000002d0300720c */ /* 0x040fe20003f44070 */
[----:B------:R-:W-:Y:S01]  /*2900*/  IMAD R52, R3, R49, R52 ;  /* 0x0000003103347224 */ /* 0x000fe200078e0234 */
[----:B------:R-:W-:Y:S01]  /*2910*/  ISETP.GE.AND P0, PT, R51, RZ, PT ;  /* 0x000000ff3300720c */ /* 0x000fe20003f06270 */
[----:B------:R-:W-:Y:S01]  /*2920*/  IMAD.HI.U32 R49, R5, R54, RZ ;  /* 0x0000003605317227 */ /* 0x000fe200078e00ff */
[----:B------:R-:W-:-:S02]  /*2930*/  LOP3.LUT R51, R4, 0x24, RZ, 0xfc, !PT ;  /* 0x0000002404337812 */ /* 0x000fc400078efcff */
[----:B------:R-:W-:Y:S01]  /*2940*/  IABS R60, R55 ;  /* 0x00000037003c7213 */ /* 0x000fe20000000000 */
[----:B------:R-:W-:Y:S01]  /*2950*/  IMAD.MOV R49, RZ, RZ, -R49 ;  /* 0x000000ffff317224 */ /* 0x000fe200078e0a31 */
[----:B------:R-:W-:Y:S01]  /*2960*/  IABS R56, R51 ;  /* 0x0000003300387213 */ /* 0x000fe20000000000 */
[----:B------:R-:W-:Y:S01]  /*2970*/  @!P4 IMAD.IADD R48, R48, 0x1, -R3 ;  /* 0x000000013030c824 */ /* 0x000fe200078e0a03 */
[C---:B------:R-:W-:Y:S01]  /*2980*/  ISETP.GT.U32.AND P4, PT, R3.reuse, R52, PT ;  /* 0x000000340300720c */ /* 0x040fe20003f84070 */
[C---:B------:R-:W-:Y:S02]  /*2990*/  IMAD R54, R3.reuse, R49, R54 ;  /* 0x0000003103367224 */ /* 0x040fe400078e0236 */
[----:B------:R-:W-:Y:S01]  /*29a0*/  @!P6 IMAD.MOV R41, RZ, RZ, -R41 ;  /* 0x000000ffff29e224 */ /* 0x000fe200078e0a29 */
[----:B------:R-:W-:Y:S01]  /*29b0*/  ISETP.GT.U32.AND P6, PT, R3, R46, PT ;  /* 0x0000002e0300720c */ /* 0x000fe20003fc4070 */
[----:B------:R-:W-:Y:S01]  /*29c0*/  @!P2 IMAD.IADD R45, R45, 0x1, -R3 ;  /* 0x000000012d2da824 */ /* 0x000fe200078e0a03 */
[----:B------:R-:W-:Y:S01]  /*29d0*/  ISETP.GE.AND P2, PT, R57, RZ, PT ;  /* 0x000000ff3900720c */ /* 0x000fe20003f46270 */
[----:B------:R-:W-:Y:S01]  /*29e0*/  @!P3 IMAD.MOV R48, RZ, RZ, -R48 ;  /* 0x000000ffff30b224 */ /* 0x000fe200078e0a30 */
[C---:B------:R-:W-:Y:S01]  /*29f0*/  ISETP.GT.U32.AND P3, PT, R3.reuse, R54, PT ;  /* 0x000000360300720c */ /* 0x040fe20003f64070 */
[----:B------:R-:W-:Y:S01]  /*2a00*/  @!P1 IMAD.MOV R45, RZ, RZ, -R45 ;  /* 0x000000ffff2d9224 */ /* 0x000fe200078e0a2d */
[----:B------:R-:W-:Y:S01]  /*2a10*/  ISETP.GT.U32.AND P1, PT, R3, R50, PT ;  /* 0x000000320300720c */ /* 0x000fe20003f24070 */
[----:B------:R-:W-:Y:S01]  /*2a20*/  IMAD.HI.U32 R49, R5, R56, RZ ;  /* 0x0000003805317227 */ /* 0x000fe200078e00ff */
[----:B------:R-:W-:-:S03]  /*2a30*/  LOP3.LUT R57, R4, 0x1e, RZ, 0xfc, !PT ;  /* 0x0000001e04397812 */ /* 0x000fc600078efcff */
[--C-:B------:R-:W-:Y:S01]  /*2a40*/  @!P4 IMAD.IADD R52, R52, 0x1, -R3.reuse ;  /* 0x000000013434c824 */ /* 0x100fe200078e0a03 */
[----:B------:R-:W-:Y:S01]  /*2a50*/  IABS R62, R57 ;  /* 0x00000039003e7213 */ /* 0x000fe20000000000 */
[--C-:B------:R-:W-:Y:S01]  /*2a60*/  @!P6 IMAD.IADD R46, R46, 0x1, -R3.reuse ;  /* 0x000000012e2ee824 */ /* 0x100fe200078e0a03 */
[----:B------:R-:W-:Y:S01]  /*2a70*/  ISETP.GE.AND P6, PT, R53, RZ, PT ;  /* 0x000000ff3500720c */ /* 0x000fe20003fc6270 */
[----:B------:R-:W-:Y:S01]  /*2a80*/  IMAD R196, R196, R193, RZ ;  /* 0x000000c1c4c47224 */ /* 0x000fe200078e02ff */
[----:B------:R-:W-:Y:S01]  /*2a90*/  LOP3.LUT R53, R4, 0x22, RZ, 0xfc, !PT ;  /* 0x0000002204357812 */ /* 0x000fe200078efcff */
[--C-:B------:R-:W-:Y:S01]  /*2aa0*/  @!P3 IMAD.IADD R54, R54, 0x1, -R3.reuse ;  /* 0x000000013636b824 */ /* 0x100fe200078e0a03 */
[----:B------:R-:W-:Y:S01]  /*2ab0*/  ISETP.GT.U32.AND P4, PT, R3, R52, PT ;  /* 0x000000340300720c */ /* 0x000fe20003f84070 */
[----:B------:R-:W-:Y:S01]  /*2ac0*/  @!P1 IMAD.IADD R50, R50, 0x1, -R3 ;  /* 0x0000000132329824 */ /* 0x000fe200078e0a03 */
[----:B------:R-:W-:Y:S01]  /*2ad0*/  ISETP.GE.AND P1, PT, R53, RZ, PT ;  /* 0x000000ff3500720c */ /* 0x000fe20003f26270 */
[----:B------:R-:W-:Y:S01]  /*2ae0*/  @!P5 IMAD.MOV R46, RZ, RZ, -R46 ;  /* 0x000000ffff2ed224 */ /* 0x000fe200078e0a2e */
[----:B------:R-:W-:Y:S01]  /*2af0*/  IABS R58, R53 ;  /* 0x00000035003a7213 */ /* 0x000fe20000000000 */
[----:B------:R-:W-:Y:S01]  /*2b00*/  IMAD.MOV R53, RZ, RZ, -R49 ;  /* 0x000000ffff357224 */ /* 0x000fe200078e0a31 */
[----:B------:R-:W-:Y:S01]  /*2b10*/  ISETP.GT.U32.AND P3, PT, R3, R54, PT ;  /* 0x000000360300720c */ /* 0x000fe20003f64070 */
[----:B------:R-:W-:Y:S01]  /*2b20*/  IMAD.HI.U32 R49, R5, R60, RZ ;  /* 0x0000003c05317227 */ /* 0x000fe200078e00ff */
[----:B------:R-:W-:-:S03]  /*2b30*/  ISETP.GE.AND P5, PT, R51, RZ, PT ;  /* 0x000000ff3300720c */ /* 0x000fc60003fa6270 */
[----:B------:R-:W-:Y:S02]  /*2b40*/  IMAD R56, R3, R53, R56 ;  /* 0x0000003503387224 */ /* 0x000fe400078e0238 */
[----:B------:R-:W-:Y:S02]  /*2b50*/  IMAD.MOV R53, RZ, RZ, -R49 ;  /* 0x000000ffff357224 */ /* 0x000fe400078e0a31 */
[----:B------:R-:W-:-:S04]  /*2b60*/  IMAD.HI.U32 R51, R5, R58, RZ ;  /* 0x0000003a05337227 */ /* 0x000fc800078e00ff */
[----:B------:R-:W-:Y:S02]  /*2b70*/  IMAD R60, R3, R53, R60 ;  /* 0x00000035033c7224 */ /* 0x000fe400078e023c */
[----:B------:R-:W-:Y:S02]  /*2b80*/  @!P3 IMAD.IADD R54, R54, 0x1, -R3 ;  /* 0x000000013636b824 */ /* 0x000fe400078e0a03 */
[----:B------:R-:W-:Y:S01]  /*2b90*/  IMAD.HI.U32 R49, R5, R62, RZ ;  /* 0x0000003e05317227 */ /* 0x000fe200078e00ff */
[----:B------:R-:W-:-:S03]  /*2ba0*/  ISETP.GT.U32.AND P3, PT, R3, R60, PT ;  /* 0x0000003c0300720c */ /* 0x000fc60003f64070 */
[----:B------:R-:W-:Y:S01]  /*2bb0*/  @!P4 IMAD.IADD R52, R52, 0x1, -R3 ;  /* 0x000000013434c824 */ /* 0x000fe200078e0a03 */
[C---:B------:R-:W-:Y:S01]  /*2bc0*/  ISETP.GT.U32.AND P4, PT, R3.reuse, R56, PT ;  /* 0x000000380300720c */ /* 0x040fe20003f84070 */
[----:B------:R-:W-:Y:S02]  /*2bd0*/  IMAD.MOV R51, RZ, RZ, -R51 ;  /* 0x000000ffff337224 */ /* 0x000fe400078e0a33 */
[----:B------:R-:W-:Y:S02]  /*2be0*/  IMAD.MOV R49, RZ, RZ, -R49 ;  /* 0x000000ffff317224 */ /* 0x000fe400078e0a31 */
[C---:B------:R-:W-:Y:S02]  /*2bf0*/  IMAD R58, R3.reuse, R51, R58 ;  /* 0x00000033033a7224 */ /* 0x040fe400078e023a */
[----:B------:R-:W-:Y:S02]  /*2c00*/  IMAD R62, R3, R49, R62 ;  /* 0x00000031033e7224 */ /* 0x000fe400078e023e */
[----:B------:R-:W-:-:S02]  /*2c10*/  @!P3 IMAD.IADD R60, R60, 0x1, -R3 ;  /* 0x000000013c3cb824 */ /* 0x000fc400078e0a03 */
[----:B------:R-:W-:-:S03]  /*2c20*/  IMAD.HI.U32 R51, R5, R66, RZ ;  /* 0x0000004205337227 */ /* 0x000fc600078e00ff */
[C---:B------:R-:W-:Y:S01]  /*2c30*/  ISETP.GT.U32.AND P3, PT, R3.reuse, R60, PT ;  /* 0x0000003c0300720c */ /* 0x040fe20003f64070 */
[----:B------:R-:W-:Y:S01]  /*2c40*/  @!P6 IMAD.MOV R52, RZ, RZ, -R52 ;  /* 0x000000ffff34e224 */ /* 0x000fe200078e0a34 */
[C---:B------:R-:W-:Y:S01]  /*2c50*/  ISETP.GT.U32.AND P6, PT, R3.reuse, R58, PT ;  /* 0x0000003a0300720c */ /* 0x040fe20003fc4070 */
[----:B------:R-:W-:Y:S01]  /*2c60*/  @!P0 IMAD.MOV R54, RZ, RZ, -R54 ;  /* 0x000000ffff368224 */ /* 0x000fe200078e0a36 */
[C---:B------:R-:W-:Y:S01]  /*2c70*/  ISETP.GT.U32.AND P0, PT, R3.reuse, R62, PT ;  /* 0x0000003e0300720c */ /* 0x040fe20003f04070 */
[----:B------:R-:W-:Y:S02]  /*2c80*/  IMAD.MOV R51, RZ, RZ, -R51 ;  /* 0x000000ffff337224 */ /* 0x000fe400078e0a33 */
[--C-:B------:R-:W-:Y:S02]  /*2c90*/  @!P4 IMAD.IADD R56, R56, 0x1, -R3.reuse ;  /* 0x000000013838c824 */ /* 0x100fe400078e0a03 */
[----:B------:R-:W-:Y:S02]  /*2ca0*/  IMAD R66, R3, R51, R66 ;  /* 0x0000003303427224 */ /* 0x000fe400078e0242 */
[----:B------:R-:W-:Y:S01]  /*2cb0*/  @!P2 IMAD.MOV R50, RZ, RZ, -R50 ;  /* 0x000000ffff32a224 */ /* 0x000fe200078e0a32 */
[----:B------:R-:W-:Y:S01]  /*2cc0*/  ISETP.GE.AND P2, PT, R55, RZ, PT ;  /* 0x000000ff3700720c */ /* 0x000fe20003f46270 */
[--C-:B------:R-:W-:Y:S01]  /*2cd0*/  @!P3 IMAD.IADD R60, R60, 0x1, -R3.reuse ;  /* 0x000000013c3cb824 */ /* 0x100fe200078e0a03 */
[C---:B------:R-:W-:Y:S01]  /*2ce0*/  ISETP.GT.U32.AND P4, PT, R3.reuse, R56, PT ;  /* 0x000000380300720c */ /* 0x040fe20003f84070 */
[--C-:B------:R-:W-:Y:S01]  /*2cf0*/  @!P6 IMAD.IADD R58, R58, 0x1, -R3.reuse ;  /* 0x000000013a3ae824 */ /* 0x100fe200078e0a03 */
[----:B------:R-:W-:Y:S01]  /*2d00*/  ISETP.GT.U32.AND P3, PT, R3, R66, PT ;  /* 0x000000420300720c */ /* 0x000fe20003f64070 */
[----:B------:R-:W-:Y:S01]  /*2d10*/  @!P0 IMAD.IADD R62, R62, 0x1, -R3 ;  /* 0x000000013e3e8824 */ /* 0x000fe200078e0a03 */
[----:B------:R-:W-:Y:S01]  /*2d20*/  LOP3.LUT R55, R4, 0x1c, RZ, 0xfc, !PT ;  /* 0x0000001c04377812 */ /* 0x000fe200078efcff */
[----:B------:R-:W-:Y:S01]  /*2d30*/  IMAD.HI.U32 R53, R5, R68, RZ ;  /* 0x0000004405357227 */ /* 0x000fe200078e00ff */
[----:B------:R-:W-:-:S02]  /*2d40*/  ISETP.GT.U32.AND P6, PT, R3, R58, PT ;  /* 0x0000003a0300720c */ /* 0x000fc40003fc4070 */
[----:B------:R-:W-:Y:S01]  /*2d50*/  IABS R64, R55 ;  /* 0x0000003700407213 */ /* 0x000fe20000000000 */
[----:B------:R-:W-:Y:S01]  /*2d60*/  IMAD.MOV R53, RZ, RZ, -R53 ;  /* 0x000000ffff357224 */ /* 0x000fe200078e0a35 */
[----:B------:R-:W-:Y:S01]  /*2d70*/  ISETP.GT.U32.AND P0, PT, R3, R62, PT ;  /* 0x0000003e0300720c */ /* 0x000fe20003f04070 */
[----:B------:R-:W-:-:S04]  /*2d80*/  IMAD.HI.U32 R51, R5, R72, RZ ;  /* 0x0000004805337227 */ /* 0x000fc800078e00ff */
[----:B------:R-:W-:-:S04]  /*2d90*/  IMAD.HI.U32 R49, R5, R64, RZ ;  /* 0x0000004005317227 */ /* 0x000fc800078e00ff */
[--C-:B------:R-:W-:Y:S01]  /*2da0*/  @!P4 IMAD.IADD R56, R56, 0x1, -R3.reuse ;  /* 0x000000013838c824 */ /* 0x100fe200078e0a03 */
[----:B------:R-:W-:Y:S01]  /*2db0*/  ISETP.GE.AND P4, PT, R57, RZ, PT ;  /* 0x000000ff3900720c */ /* 0x000fe20003f86270 */
[----:B------:R-:W-:Y:S01]  /*2dc0*/  @!P3 IMAD.IADD R66, R66, 0x1, -R3 ;  /* 0x000000014242b824 */ /* 0x000fe200078e0a03 */
[----:B------:R-:W-:Y:S01]  /*2dd0*/  LOP3.LUT R57, R4, 0x16, RZ, 0xfc, !PT ;  /* 0x0000001604397812 */ /* 0x000fe200078efcff */
[----:B------:R-:W-:Y:S02]  /*2de0*/  IMAD.MOV R49, RZ, RZ, -R49 ;  /* 0x000000ffff317224 */ /* 0x000fe400078e0a31 */
[----:B------:R-:W-:Y:S01]  /*2df0*/  @!P5 IMAD.MOV R56, RZ, RZ, -R56 ;  /* 0x000000ffff38d224 */ /* 0x000fe200078e0a38 */
[C---:B------:R-:W-:Y:S01]  /*2e00*/  ISETP.GT.U32.AND P5, PT, R3.reuse, R66, PT ;  /* 0x000000420300720c */ /* 0x040fe20003fa4070 */
[C---:B------:R-:W-:Y:S01]  /*2e10*/  IMAD R64, R3.reuse, R49, R64 ;  /* 0x0000003103407224 */ /* 0x040fe200078e0240 */
[----:B------:R-:W-:Y:S01]  /*2e20*/  IABS R70, R57 ;  /* 0x0000003900467213 */ /* 0x000fe20000000000 */
[----:B------:R-:W-:-:S02]  /*2e30*/  IMAD R68, R3, R53, R68 ;  /* 0x0000003503447224 */ /* 0x000fc400078e0244 */
[--C-:B------:R-:W-:Y:S01]  /*2e40*/  @!P6 IMAD.IADD R58, R58, 0x1, -R3.reuse ;  /* 0x000000013a3ae824 */ /* 0x100fe200078e0a03 */
[C---:B------:R-:W-:Y:S01]  /*2e50*/  ISETP.GT.U32.AND P6, PT, R3.reuse, R64, PT ;  /* 0x000000400300720c */ /* 0x040fe20003fc4070 */
[----:B------:R-:W-:Y:S01]  /*2e60*/  @!P0 IMAD.IADD R62, R62, 0x1, -R3 ;  /* 0x000000013e3e8824 */ /* 0x000fe200078e0a03 */
[----:B------:R-:W-:Y:S01]  /*2e70*/  ISETP.GT.U32.AND P0, PT, R3, R68, PT ;  /* 0x000000440300720c */ /* 0x000fe20003f04070 */
[----:B------:R-:W-:Y:S02]  /*2e80*/  IMAD.MOV R51, RZ, RZ, -R51 ;  /* 0x000000ffff337224 */ /* 0x000fe400078e0a33 */
[----:B------:R-:W-:-:S04]  /*2e90*/  IMAD.HI.U32 R49, R5, R70, RZ ;  /* 0x0000004605317227 */ /* 0x000fc800078e00ff */
[C---:B------:R-:W-:Y:S02]  /*2ea0*/  IMAD R72, R3.reuse, R51, R72 ;  /* 0x0000003303487224 */ /* 0x040fe400078e0248 */
[----:B------:R-:W-:Y:S02]  /*2eb0*/  IMAD.MOV R49, RZ, RZ, -R49 ;  /* 0x000000ffff317224 */ /* 0x000fe400078e0a31 */
[----:B------:R-:W-:Y:S01]  /*2ec0*/  @!P5 IMAD.IADD R66, R66, 0x1, -R3 ;  /* 0x000000014242d824 */ /* 0x000fe200078e0a03 */
[C---:B------:R-:W-:Y:S01]  /*2ed0*/  ISETP.GT.U32.AND P5, PT, R3.reuse, R72, PT ;  /* 0x000000480300720c */ /* 0x040fe20003fa4070 */
[----:B------:R-:W-:Y:S02]  /*2ee0*/  IMAD R70, R3, R49, R70 ;  /* 0x0000003103467224 */ /* 0x000fe400078e0246 */
[----:B------:R-:W-:-:S04]  /*2ef0*/  IMAD.HI.U32 R49, R5, R76, RZ ;  /* 0x0000004c05317227 */ /* 0x000fc800078e00ff */
[--C-:B------:R-:W-:Y:S01]  /*2f00*/  @!P6 IMAD.IADD R64, R64, 0x1, -R3.reuse ;  /* 0x000000014040e824 */ /* 0x100fe200078e0a03 */
[----:B------:R-:W-:Y:S01]  /*2f10*/  ISETP.GE.AND P6, PT, R55, RZ, PT ;  /* 0x000000ff3700720c */ /* 0x000fe20003fc6270 */
[----:B------:R-:W-:Y:S02]  /*2f20*/  @!P0 IMAD.IADD R68, R68, 0x1, -R3 ;  /* 0x0000000144448824 */ /* 0x000fe400078e0a03 */
[----:B------:R-:W-:Y:S01]  /*2f30*/  IMAD.MOV R51, RZ, RZ, -R49 ;  /* 0x000000ffff337224 */ /* 0x000fe200078e0a31 */
[----:B------:R-:W-:Y:S01]  /*2f40*/  ISETP.GT.U32.AND P3, PT, R3, R64, PT ;  /* 0x000000400300720c */ /* 0x000fe20003f64070 */
[----:B------:R-:W-:Y:S01]  /*2f50*/  IMAD.HI.U32 R53, R5, R74, RZ ;  /* 0x0000004a05357227 */ /* 0x000fe200078e00ff */
[----:B------:R-:W-:-:S03]  /*2f60*/  ISETP.GT.U32.AND P0, PT, R3, R68, PT ;  /* 0x000000440300720c */ /* 0x000fc60003f04070 */
[C---:B------:R-:W-:Y:S02]  /*2f70*/  IMAD R76, R3.reuse, R51, R76 ;  /* 0x00000033034c7224 */ /* 0x040fe400078e024c */
[----:B------:R-:W-:Y:S02]  /*2f80*/  @!P5 IMAD.IADD R72, R72, 0x1, -R3 ;  /* 0x000000014848d824 */ /* 0x000fe400078e0a03 */
[----:B------:R-:W-:Y:S01]  /*2f90*/  IMAD.MOV R53, RZ, RZ, -R53 ;  /* 0x000000ffff357224 */ /* 0x000fe200078e0a35 */
[----:B------:R-:W-:Y:S01]  /*2fa0*/  ISETP.GT.U32.AND P5, PT, R3, R76, PT ;  /* 0x0000004c0300720c */ /* 0x000fe20003fa4070 */
[----:B------:R-:W-:-:S04]  /*2fb0*/  IMAD.HI.U32 R49, R5, R78, RZ ;  /* 0x0000004e05317227 */ /* 0x000fc800078e00ff */
[C---:B------:R-:W-:Y:S02]  /*2fc0*/  IMAD R74, R3.reuse, R53, R74 ;  /* 0x00000035034a7224 */ /* 0x040fe400078e024a */
[----:B------:R-:W-:Y:S02]  /*2fd0*/  IMAD.MOV R49, RZ, RZ, -R49 ;  /* 0x000000ffff317224 */ /* 0x000fe400078e0a31 */
[--C-:B------:R-:W-:Y:S01]  /*2fe0*/  @!P3 IMAD.IADD R64, R64, 0x1, -R3.reuse ;  /* 0x000000014040b824 */ /* 0x100fe200078e0a03 */
[C---:B------:R-:W-:Y:S01]  /*2ff0*/  ISETP.GT.U32.AND P3, PT, R3.reuse, R70, PT ;  /* 0x000000460300720c */ /* 0x040fe20003f64070 */
[--C-:B------:R-:W-:Y:S01]  /*3000*/  @!P0 IMAD.IADD R68, R68, 0x1, -R3.reuse ;  /* 0x0000000144448824 */ /* 0x100fe200078e0a03 */
[C---:B------:R-:W-:Y:S01]  /*3010*/  ISETP.GT.U32.AND P0, PT, R3.reuse, R74, PT ;  /* 0x0000004a0300720c */ /* 0x040fe20003f04070 */
[----:B------:R-:W-:Y:S02]  /*3020*/  IMAD R78, R3, R49, R78 ;  /* 0x00000031034e7224 */ /* 0x000fe400078e024e */
[----:B------:R-:W-:-:S02]  /*3030*/  @!P5 IMAD.IADD R76, R76, 0x1, -R3 ;  /* 0x000000014c4cd824 */ /* 0x000fc400078e0a03 */
[----:B------:R-:W-:Y:S01]  /*3040*/  IMAD.HI.U32 R51, R5, R80, RZ ;  /* 0x0000005005337227 */ /* 0x000fe200078e00ff */
[----:B------:R-:W-:-:S03]  /*3050*/  ISETP.GT.U32.AND P5, PT, R3, R78, PT ;  /* 0x0000004e0300720c */ /* 0x000fc60003fa4070 */
[----:B------:R-:W-:Y:S02]  /*3060*/  IMAD.MOV R51, RZ, RZ, -R51 ;  /* 0x000000ffff337224 */ /* 0x000fe400078e0a33 */
[--C-:B------:R-:W-:Y:S01]  /*3070*/  @!P3 IMAD.IADD R70, R70, 0x1, -R3.reuse ;  /* 0x000000014646b824 */ /* 0x100fe200078e0a03 */
[----:B------:R-:W-:Y:S01]  /*3080*/  ISETP.GE.AND P3, PT, R59, RZ, PT ;  /* 0x000000ff3b00720c */ /* 0x000fe20003f66270 */
[--C-:B------:R-:W-:Y:S01]  /*3090*/  @!P0 IMAD.IADD R74, R74, 0x1, -R3.reuse ;  /* 0x000000014a4a8824 */ /* 0x100fe200078e0a03 */
[----:B------:R-:W-:Y:S01]  /*30a0*/  ISETP.GE.AND P0, PT, R61, RZ, PT ;  /* 0x000000ff3d00720c */ /* 0x000fe20003f06270 */
[----:B------:R-:W-:Y:S01]  /*30b0*/  IMAD R80, R3, R51, R80 ;  /* 0x0000003303507224 */ /* 0x000fe200078e0250 */
[C---:B------:R-:W-:Y:S01]  /*30c0*/  LOP3.LUT R59, R4.reuse, 0x8, RZ, 0xfc, !PT ;  /* 0x00000008043b7812 */ /* 0x040fe200078efcff */
[----:B------:R-:W-:Y:S01]  /*30d0*/  IMAD.HI.U32 R53, R5, R82, RZ ;  /* 0x0000005205357227 */ /* 0x000fe200078e00ff */
[----:B------:R-:W-:Y:S02]  /*30e0*/  LOP3.LUT R61, R4, 0x6, RZ, 0xfc, !PT ;  /* 0x00000006043d7812 */ /* 0x000fe400078efcff */
[----:B------:R-:W-:Y:S01]  /*30f0*/  IABS R84, R59 ;  /* 0x0000003b00547213 */ /* 0x000fe20000000000 */
[----:B------:R-:W-:Y:S01]  /*3100*/  @!P5 IMAD.IADD R78, R78, 0x1, -R3 ;  /* 0x000000014e4ed824 */ /* 0x000fe200078e0a03 */
[----:B------:R-:W-:Y:S01]  /*3110*/  IABS R86, R61 ;  /* 0x0000003d00567213 */ /* 0x000fe20000000000 */
[----:B------:R-:W-:Y:S01]  /*3120*/  IMAD.MOV R53, RZ, RZ, -R53 ;  /* 0x000000ffff357224 */ /* 0x000fe200078e0a35 */
[C---:B------:R-:W-:Y:S01]  /*3130*/  ISETP.GT.U32.AND P5, PT, R3.reuse, R80, PT ;  /* 0x000000500300720c */ /* 0x040fe20003fa4070 */
[----:B------:R-:W-:Y:S01]  /*3140*/  @!P1 IMAD.MOV R58, RZ, RZ, -R58 ;  /* 0x000000ffff3a9224 */ /* 0x000fe200078e0a3a */
[C---:B------:R-:W-:Y:S01]  /*3150*/  ISETP.GT.U32.AND P1, PT, R3.reuse, R70, PT ;  /* 0x000000460300720c */ /* 0x040fe20003f24070 */
[----:B------:R-:W-:Y:S01]  /*3160*/  @!P2 IMAD.MOV R60, RZ, RZ, -R60 ;  /* 0x000000ffff3ca224 */ /* 0x000fe200078e0a3c */
[C---:B------:R-:W-:Y:S01]  /*3170*/  ISETP.GT.U32.AND P2, PT, R3.reuse, R72, PT ;  /* 0x000000480300720c */ /* 0x040fe20003f44070 */
[----:B------:R-:W-:-:S02]  /*3180*/  IMAD R82, R3, R53, R82 ;  /* 0x0000003503527224 */ /* 0x000fc400078e0252 */
[----:B------:R-:W-:Y:S01]  /*3190*/  @!P4 IMAD.MOV R62, RZ, RZ, -R62 ;  /* 0x000000ffff3ec224 */ /* 0x000fe200078e0a3e */
[----:B------:R-:W-:Y:S01]  /*31a0*/  ISETP.GT.U32.AND P4, PT, R3, R74, PT ;  /* 0x0000004a0300720c */ /* 0x000fe20003f84070 */
[----:B------:R-:W-:-:S04]  /*31b0*/  IMAD.HI.U32 R49, R5, R84, RZ ;  /* 0x0000005405317227 */ /* 0x000fc800078e00ff */
[----:B------:R-:W-:-:S04]  /*31c0*/  IMAD.HI.U32 R51, R5, R86, RZ ;  /* 0x0000005605337227 */ /* 0x000fc800078e00ff */
[----:B------:R-:W-:-:S04]  /*31d0*/  IMAD.HI.U32 R53, R5, R88, RZ ;  /* 0x0000005805357227 */ /* 0x000fc800078e00ff */
[----:B------:R-:W-:-:S04]  /*31e0*/  IMAD.HI.U32 R55, R5, R90, RZ ;  /* 0x0000005a05377227 */ /* 0x000fc800078e00ff */
[----:B------:R-:W-:-:S04]  /*31f0*/  IMAD.HI.U32 R5, R5, R92, RZ ;  /* 0x0000005c05057227 */ /* 0x000fc800078e00ff */
[----:B------:R-:W-:Y:S02]  /*3200*/  IMAD.MOV R49, RZ, RZ, -R49 ;  /* 0x000000ffff317224 */ /* 0x000fe400078e0a31 */
[----:B------:R-:W-:Y:S02]  /*3210*/  IMAD.MOV R51, RZ, RZ, -R51 ;  /* 0x000000ffff337224 */ /* 0x000fe400078e0a33 */
[----:B------:R-:W-:Y:S02]  /*3220*/  IMAD.MOV R5, RZ, RZ, -R5 ;  /* 0x000000ffff057224 */ /* 0x000fe400078e0a05 */
[C---:B------:R-:W-:Y:S02]  /*3230*/  IMAD R84, R3.reuse, R49, R84 ;  /* 0x0000003103547224 */ /* 0x040fe400078e0254 */
[C---:B------:R-:W-:Y:S02]  /*3240*/  IMAD R86, R3.reuse, R51, R86 ;  /* 0x0000003303567224 */ /* 0x040fe400078e0256 */
[----:B------:R-:W-:Y:S01]  /*3250*/  @!P5 IMAD.IADD R80, R80, 0x1, -R3 ;  /* 0x000000015050d824 */ /* 0x000fe200078e0a03 */
[C---:B------:R-:W-:Y:S01]  /*3260*/  ISETP.GT.U32.AND P5, PT, R3.reuse, R76, PT ;  /* 0x0000004c0300720c */ /* 0x040fe20003fa4070 */
[----:B------:R-:W-:Y:S01]  /*3270*/  @!P6 IMAD.MOV R64, RZ, RZ, -R64 ;  /* 0x000000ffff40e224 */ /* 0x000fe200078e0a40 */
[C---:B------:R-:W-:Y:S01]  /*3280*/  ISETP.GT.U32.AND P6, PT, R3.reuse, R78, PT ;  /* 0x0000004e0300720c */ /* 0x040fe20003fc4070 */
[----:B------:R-:W-:-:S02]  /*3290*/  IMAD R92, R3, R5, R92 ;  /* 0x00000005035c7224 */ /* 0x000fc400078e025c */
[----:B------:R-:W-:Y:S01]  /*32a0*/  @!P3 IMAD.MOV R66, RZ, RZ, -R66 ;  /* 0x000000ffff42b224 */ /* 0x000fe200078e0a42 */
[C---:B------:R-:W-:Y:S01]  /*32b0*/  ISETP.GT.U32.AND P3, PT, R3.reuse, R80, PT ;  /* 0x000000500300720c */ /* 0x040fe20003f64070 */
[----:B------:R-:W-:Y:S01]  /*32c0*/  @!P0 IMAD.MOV R68, RZ, RZ, -R68 ;  /* 0x000000ffff448224 */ /* 0x000fe200078e0a44 */
[C---:B------:R-:W-:Y:S01]  /*32d0*/  ISETP.GT.U32.AND P0, PT, R3.reuse, R82, PT ;  /* 0x000000520300720c */ /* 0x040fe20003f04070 */
[--C-:B------:R-:W-:Y:S01]  /*32e0*/  @!P1 IMAD.IADD R70, R70, 0x1, -R3.reuse ;  /* 0x0000000146469824 */ /* 0x100fe200078e0a03 */
[C---:B------:R-:W-:Y:S01]  /*32f0*/  ISETP.GT.U32.AND P1, PT, R3.reuse, R84, PT ;  /* 0x000000540300720c */ /* 0x040fe20003f24070 */
[--C-:B------:R-:W-:Y:S01]  /*3300*/  @!P2 IMAD.IADD R72, R72, 0x1, -R3.reuse ;  /* 0x000000014848a824 */ /* 0x100fe200078e0a03 */
[C---:B------:R-:W-:Y:S01]  /*3310*/  ISETP.GT.U32.AND P2, PT, R3.reuse, R86, PT ;  /* 0x000000560300720c */ /* 0x040fe20003f44070 */
[----:B------:R-:W-:Y:S01]  /*3320*/  @!P4 IMAD.IADD R74, R74, 0x1, -R3 ;  /* 0x000000014a4ac824 */ /* 0x000fe200078e0a03 */
[----:B------:R-:W-:Y:S01]  /*3330*/  ISETP.GT.U32.AND P4, PT, R3, R92, PT ;  /* 0x0000005c0300720c */ /* 0x000fe20003f84070 */
[----:B------:R-:W-:-:S02]  /*3340*/  IMAD.MOV R53, RZ, RZ, -R53 ;  /* 0x000000ffff357224 */ /* 0x000fc400078e0a35 */
[----:B------:R-:W-:Y:S02]  /*3350*/  IMAD.MOV R55, RZ, RZ, -R55 ;  /* 0x000000ffff377224 */ /* 0x000fe400078e0a37 */
[C---:B------:R-:W-:Y:S02]  /*3360*/  IMAD R88, R3.reuse, R53, R88 ;  /* 0x0000003503587224 */ /* 0x040fe400078e0258 */
[C---:B------:R-:W-:Y:S02]  /*3370*/  IMAD R90, R3.reuse, R55, R90 ;  /* 0x00000037035a7224 */ /* 0x040fe400078e025a */
[--C-:B------:R-:W-:Y:S01]  /*3380*/  @!P5 IMAD.IADD R76, R76, 0x1, -R3.reuse ;  /* 0x000000014c4cd824 */ /* 0x100fe200078e0a03 */
[C---:B------:R-:W-:Y:S01]  /*3390*/  ISETP.GT.U32.AND P5, PT, R3.reuse, R88, PT ;  /* 0x000000580300720c */ /* 0x040fe20003fa4070 */
[--C-:B------:R-:W-:Y:S01]  /*33a0*/  @!P6 IMAD.IADD R78, R78, 0x1, -R3.reuse ;  /* 0x000000014e4ee824 */ /* 0x100fe200078e0a03 */
[----:B------:R-:W-:Y:S01]  /*33b0*/  ISETP.GT.U32.AND P6, PT, R3, R90, PT ;  /* 0x0000005a0300720c */ /* 0x000fe20003fc4070 */
[--C-:B------:R-:W-:Y:S01]  /*33c0*/  @!P3 IMAD.IADD R80, R80, 0x1, -R3.reuse ;  /* 0x000000015050b824 */ /* 0x100fe200078e0a03 */
[----:B------:R-:W-:Y:S01]  /*33d0*/  ISETP.GE.AND P3, PT, R57, RZ, PT ;  /* 0x000000ff3900720c */ /* 0x000fe20003f66270 */
        /* <DEDUP_REMOVED lines=10> */
[----:B------:R-:W-:-:S02]  /*3480*/  @!P6 IMAD.IADD R90, R90, 0x1, -R3 ;  /* 0x000000015a5ae824 */ /* 0x000fc400078e0a03 */
[----:B------:R-:W-:Y:S01]  /*3490*/  @!P3 IMAD.MOV R70, RZ, RZ, -R70 ;  /* 0x000000ffff46b224 */ /* 0x000fe200078e0a46 */
[C---:B------:R-:W-:Y:S01]  /*34a0*/  ISETP.GT.U32.AND P3, PT, R3.reuse, R82, PT ;  /* 0x000000520300720c */ /* 0x040fe20003f64070 */
        /* <DEDUP_REMOVED lines=9> */
[----:B------:R-:W-:Y:S01]  /*3540*/  ISETP.GT.U32.AND P4, PT, R3, R90, PT ;  /* 0x0000005a0300720c */ /* 0x000fe20003f84070 */
[----:B------:R-:W-:Y:S01]  /*3550*/  IMAD.SHL.U32 R193, R193, 0x40, RZ ;  /* 0x00000040c1c17824 */ /* 0x000fe200078e00ff */
        /* <DEDUP_REMOVED lines=11> */
[----:B------:R-:W-:Y:S01]  /*3610*/  @!P4 IMAD.IADD R90, R90, 0x1, -R3 ;  /* 0x000000015a5ac824 */ /* 0x000fe200078e0a03 */
[----:B------:R-:W-:Y:S01]  /*3620*/  ISETP.NE.AND P4, PT, R47, RZ, PT ;  /* 0x000000ff2f00720c */ /* 0x000fe20003f85270 */
[----:B------:R-:W-:Y:S01]  /*3630*/  @!P5 IMAD.MOV R92, RZ, RZ, -R92 ;  /* 0x000000ffff5cd224 */ /* 0x000fe200078e0a5c */
[----:B------:R-:W-:Y:S01]  /*3640*/  LOP3.LUT R3, RZ, R47, RZ, 0x33, !PT ;  /* 0x0000002fff037212 */ /* 0x000fe200078e33ff */
[----:B------:R-:W-:-:S02]  /*3650*/  @!P3 IMAD.MOV R82, RZ, RZ, -R82 ;  /* 0x000000ffff52b224 */ /* 0x000fc400078e0a52 */
[----:B------:R-:W-:Y:S01]  /*3660*/  @!P0 IMAD.MOV R84, RZ, RZ, -R84 ;  /* 0x000000ffff548224 */ /* 0x000fe200078e0a54 */
[C---:B------:R-:W-:Y:S01]  /*3670*/  SEL R6, R3.reuse, R6, !P4 ;  /* 0x0000000603067207 */ /* 0x040fe20006000000 */
[----:B------:R-:W-:Y:S01]  /*3680*/  @!P1 IMAD.MOV R86, RZ, RZ, -R86 ;  /* 0x000000ffff569224 */ /* 0x000fe200078e0a56 */
[C---:B------:R-:W-:Y:S01]  /*3690*/  SEL R7, R3.reuse, R7, !P4 ;  /* 0x0000000703077207 */ /* 0x040fe20006000000 */
[----:B------:R-:W-:Y:S01]  /*36a0*/  @!P2 IMAD.MOV R88, RZ, RZ, -R88 ;  /* 0x000000ffff58a224 */ /* 0x000fe200078e0a58 */
[C---:B------:R-:W-:Y:S01]  /*36b0*/  SEL R11, R3.reuse, R11, !P4 ;  /* 0x0000000b030b7207 */ /* 0x040fe20006000000 */
[----:B---3--:R-:W-:Y:S01]  /*36c0*/  IMAD R6, R6, UR5, RZ ;  /* 0x0000000506067c24 */ /* 0x008fe2000f8e02ff */
[----:B------:R-:W-:Y:S01]  /*36d0*/  SEL R8, R3, R8, !P4 ;  /* 0x0000000803087207 */ /* 0x000fe20006000000 */
[----:B------:R-:W-:Y:S01]  /*36e0*/  IMAD R7, R7, UR5, RZ ;  /* 0x0000000507077c24 */ /* 0x000fe2000f8e02ff */
[----:B------:R-:W-:Y:S01]  /*36f0*/  SEL R9, R3, R9, !P4 ;  /* 0x0000000903097207 */ /* 0x000fe20006000000 */
[----:B------:R-:W-:Y:S01]  /*3700*/  IMAD R11, R11, UR5, RZ ;  /* 0x000000050b0b7c24 */ /* 0x000fe2000f8e02ff */
[C---:B------:R-:W-:Y:S01]  /*3710*/  SEL R12, R3.reuse, R12, !P4 ;  /* 0x0000000c030c7207 */ /* 0x040fe20006000000 */
[----:B------:R-:W-:Y:S01]  /*3720*/  @!P6 IMAD.MOV R90, RZ, RZ, -R90 ;  /* 0x000000ffff5ae224 */ /* 0x000fe200078e0a5a */
[C---:B------:R-:W-:Y:S01]  /*3730*/  SEL R10, R3.reuse, R10, !P4 ;  /* 0x0000000a030a7207 */ /* 0x040fe20006000000 */
[----:B------:R-:W-:Y:S01]  /*3740*/  IMAD R8, R8, UR5, RZ ;  /* 0x0000000508087c24 */ /* 0x000fe2000f8e02ff */
[----:B------:R-:W-:Y:S01]  /*3750*/  SEL R13, R3, R13, !P4 ;  /* 0x0000000d030d7207 */ /* 0x000fe20006000000 */
[----:B------:R-:W-:Y:S01]  /*3760*/  IMAD R9, R9, UR5, RZ ;  /* 0x0000000509097c24 */ /* 0x000fe2000f8e02ff */
[C---:B------:R-:W-:Y:S01]  /*3770*/  SEL R14, R3.reuse, R14, !P4 ;  /* 0x0000000e030e7207 */ /* 0x040fe20006000000 */
[----:B------:R-:W-:Y:S01]  /*3780*/  IMAD R12, R12, UR5, RZ ;  /* 0x000000050c0c7c24 */ /* 0x000fe2000f8e02ff */
        /* <DEDUP_REMOVED lines=18> */
[----:B------:R-:W-:Y:S01]  /*38b0*/  SEL R48, R3, R48, !P4 ;  /* 0x0000003003307207 */ /* 0x000fe20006000000 */
[----:B------:R-:W-:Y:S01]  /*38c0*/  IMAD R19, R19, UR5, RZ ;  /* 0x0000000513137c24 */ /* 0x000fe2000f8e02ff */
[----:B----4-:R-:W-:Y:S01]  /*38d0*/  LEA R214, P6, R2, UR12, 0x1 ;  /* 0x0000000c02d67c11 */ /* 0x010fe2000f8c08ff */
[----:B------:R-:W-:Y:S01]  /*38e0*/  IMAD R133, R40, UR5, RZ ;  /* 0x0000000528857c24 */ /* 0x000fe2000f8e02ff */
[C---:B------:R-:W-:Y:S01]  /*38f0*/  SEL R17, R3.reuse, R17, !P4 ;  /* 0x0000001103117207 */ /* 0x040fe20006000000 */
[----:B------:R-:W-:Y:S01]  /*3900*/  IMAD R137, R42, UR5, RZ ;  /* 0x000000052a897c24 */ /* 0x000fe2000f8e02ff */
[C---:B------:R-:W-:Y:S01]  /*3910*/  SEL R20, R3.reuse, R20, !P4 ;  /* 0x0000001403147207 */ /* 0x040fe20006000000 */
[----:B------:R-:W-:Y:S01]  /*3920*/  IMAD R147, R48, UR5, RZ ;  /* 0x0000000530937c24 */ /* 0x000fe2000f8e02ff */
[----:B------:R-:W-:Y:S01]  /*3930*/  SEL R21, R3, R21, !P4 ;  /* 0x0000001503157207 */ /* 0x000fe20006000000 */
[----:B------:R-:W-:Y:S01]  /*3940*/  IMAD R17, R17, UR5, RZ ;  /* 0x0000000511117c24 */ /* 0x000fe2000f8e02ff */
[----:B------:R-:W-:Y:S01]  /*3950*/  SEL R32, R3, R32, !P4 ;  /* 0x0000002003207207 */ /* 0x000fe20006000000 */
[----:B------:R-:W-:Y:S01]  /*3960*/  IMAD R4, R20, UR5, RZ ;  /* 0x0000000514047c24 */ /* 0x000fe2000f8e02ff */
[----:B------:R-:W-:Y:S01]  /*3970*/  LEA R116, P0, R6, UR14, 0x1 ;  /* 0x0000000e06747c11 */ /* 0x000fe2000f8008ff */
[----:B------:R-:W-:Y:S01]  /*3980*/  IMAD R21, R21, UR5, RZ ;  /* 0x0000000515157c24 */ /* 0x000fe2000f8e02ff */
[----:B------:R-:W-:Y:S01]  /*3990*/  LEA R114, P1, R7, UR14, 0x1 ;  /* 0x0000000e07727c11 */ /* 0x000fe2000f8208ff */
[----:B------:R-:W-:Y:S01]  /*39a0*/  IMAD R69, R32, UR5, RZ ;  /* 0x0000000520457c24 */ /* 0x000fe2000f8e02ff */
[----:B------:R-:W-:-:S02]  /*39b0*/  SEL R25, R3, R25, !P4 ;  /* 0x0000001903197207 */ /* 0x000fc40006000000 */
[----:B------:R-:W-:Y:S02]  /*39c0*/  LEA R46, P5, R11, UR14, 0x1 ;  /* 0x0000000e0b2e7c11 */ /* 0x000fe4000f8a08ff */
[----:B------:R-:W-:Y:S01]  /*39d0*/  SEL R45, R3, R45, !P4 ;  /* 0x0000002d032d7207 */ /* 0x000fe20006000000 */
[----:B------:R-:W-:Y:S01]  /*39e0*/  IMAD R55, R25, UR5, RZ ;  /* 0x0000000519377c24 */ /* 0x000fe2000f8e02ff */
[C---:B------:R-:W-:Y:S02]  /*39f0*/  SEL R22, R3.reuse, R22, !P4 ;  /* 0x0000001603167207 */ /* 0x040fe40006000000 */
[----:B------:R-:W-:Y:S01]  /*3a00*/  SEL R23, R3, R23, !P4 ;  /* 0x0000001703177207 */ /* 0x000fe20006000000 */
        /* <DEDUP_REMOVED lines=73> */
[----:B------:R-:W-:Y:S01]  /*3ea0*/  LEA.HI.X.SX32 R215, R2, UR13, 0x1, P6 ;  /* 0x0000000d02d77c11 */ /* 0x000fe2000b0f0eff */
[----:B------:R-:W-:Y:S01]  /*3eb0*/  IMAD R88, R88, UR5, RZ ;  /* 0x0000000558587c24 */ /* 0x000fe2000f8e02ff */
[----:B------:R-:W-:Y:S01]  /*3ec0*/  SEL R3, R3, R92, !P4 ;  /* 0x0000005c03037207 */ /* 0x000fe20006000000 */
[----:B------:R-:W-:Y:S01]  /*3ed0*/  IMAD R90, R90, UR5, RZ ;  /* 0x000000055a5a7c24 */ /* 0x000fe2000f8e02ff */
[----:B------:R-:W-:-:S02]  /*3ee0*/  LEA R112, P2, R8, UR14, 0x1 ;  /* 0x0000000e08707c11 */ /* 0x000fc4000f8408ff */
[----:B------:R-:W-:Y:S02]  /*3ef0*/  CS2R R92, SRZ ;  /* 0x00000000005c7805 */ /* 0x000fe4000001ff00 */
[----:B------:R-:W-:Y:S01]  /*3f00*/  LEA R50, P3, R9, UR14, 0x1 ;  /* 0x0000000e09327c11 */ /* 0x000fe2000f8608ff */
[----:B------:R-:W-:Y:S01]  /*3f10*/  IMAD R191, R3, UR5, RZ ;  /* 0x0000000503bf7c24 */ /* 0x000fe2000f8e02ff */
[----:B------:R-:W-:Y:S01]  /*3f20*/  LEA R44, P6, R12, UR14, 0x1 ;  /* 0x0000000e0c2c7c11 */ /* 0x000fe2000f8c08ff */
[----:B------:R-:W-:Y:S01]  /*3f30*/  USHF.R.S32.HI UR5, URZ, 0x1f, UR4 ;  /* 0x0000001fff057899 */ /* 0x000fe20008011404 */
[----:B------:R-:W-:Y:S02]  /*3f40*/  LEA.HI.X.SX32 R117, R6, UR15, 0x1, P0 ;  /* 0x0000000f06757c11 */ /* 0x000fe400080f0eff */
[----:B------:R-:W-:Y:S01]  /*3f50*/  LEA.HI.X.SX32 R115, R7, UR15, 0x1, P1 ;  /* 0x0000000f07737c11 */ /* 0x000fe200088f0eff */
[----:B------:R-:W-:Y:S01]  /*3f60*/  ULEA.HI UR5, UR5, UR4, URZ, 0x6 ;  /* 0x0000000405057291 */ /* 0x000fe2000f8f30ff */
[----:B------:R-:W-:-:S02]  /*3f70*/  LEA R48, P4, R10, UR14, 0x1 ;  /* 0x0000000e0a307c11 */ /* 0x000fc4000f8808ff */
[----:B------:R-:W-:Y:S01]  /*3f80*/  LEA R42, P0, R13, UR14, 0x1 ;  /* 0x0000000e0d2a7c11 */ /* 0x000fe2000f8008ff */
[----:B------:R-:W-:Y:S01]  /*3f90*/  USHF.R.S32.HI UR5, URZ, 0x6, UR5 ;  /* 0x00000006ff057899 */ /* 0x000fe20008011405 */
[----:B------:R-:W-:Y:S02]  /*3fa0*/  LEA R40, P1, R14, UR14, 0x1 ;  /* 0x0000000e0e287c11 */ /* 0x000fe4000f8208ff */
[----:B------:R-:W-:Y:S02]  /*3fb0*/  LEA.HI.X.SX32 R47, R11, UR15, 0x1, P5 ;  /* 0x0000000f0b2f7c11 */ /* 0x000fe4000a8f0eff */
[----:B------:R-:W-:Y:S02]  /*3fc0*/  LEA R32, P5, R18, UR14, 0x1 ;  /* 0x0000000e12207c11 */ /* 0x000fe4000f8a08ff */
[----:B------:R-:W-:Y:S02]  /*3fd0*/  LEA.HI.X.SX32 R113, R8, UR15, 0x1, P2 ;  /* 0x0000000f08717c11 */ /* 0x000fe400090f0eff */
[----:B------:R-:W-:-:S02]  /*3fe0*/  LEA.HI.X.SX32 R51, R9, UR15, 0x1, P3 ;  /* 0x0000000f09337c11 */ /* 0x000fc400098f0eff */
[----:B------:R-:W-:Y:S02]  /*3ff0*/  LEA.HI.X.SX32 R45, R12, UR15, 0x1, P6 ;  /* 0x0000000f0c2d7c11 */ /* 0x000fe4000b0f0eff */
[----:B------:R-:W-:Y:S02]  /*4000*/  LEA R38, P2, R15, UR14, 0x1 ;  /* 0x0000000e0f267c11 */ /* 0x000fe4000f8408ff */
[----:B------:R-:W-:Y:S02]  /*4010*/  LEA R36, P3, R16, UR14, 0x1 ;  /* 0x0000000e10247c11 */ /* 0x000fe4000f8608ff */
[----:B------:R-:W-:Y:S02]  /*4020*/  LEA.HI.X.SX32 R49, R10, UR15, 0x1, P4 ;  /* 0x0000000f0a317c11 */ /* 0x000fe4000a0f0eff */
[----:B------:R-:W-:Y:S02]  /*4030*/  LEA R30, P6, R19, UR14, 0x1 ;  /* 0x0000000e131e7c11 */ /* 0x000fe4000f8c08ff */
[----:B------:R-:W-:-:S02]  /*4040*/  LEA.HI.X.SX32 R43, R13, UR15, 0x1, P0 ;  /* 0x0000000f0d2b7c11 */ /* 0x000fc400080f0eff */
[----:B------:R-:W-:Y:S02]  /*4050*/  LEA.HI.X.SX32 R41, R14, UR15, 0x1, P1 ;  /* 0x0000000f0e297c11 */ /* 0x000fe400088f0eff */
[----:B------:R-:W-:Y:S02]  /*4060*/  LEA R34, P4, R17, UR14, 0x1 ;  /* 0x0000000e11227c11 */ /* 0x000fe4000f8808ff */
[----:B------:R-:W-:Y:S02]  /*4070*/  LEA R28, P0, R4, UR14, 0x1 ;  /* 0x0000000e041c7c11 */ /* 0x000fe4000f8008ff */
[----:B------:R-:W-:Y:S02]  /*4080*/  LEA R26, P1, R21, UR14, 0x1 ;  /* 0x0000000e151a7c11 */ /* 0x000fe4000f8208ff */
[----:B------:R-:W-:Y:S02]  /*4090*/  LEA.HI.X.SX32 R33, R18, UR15, 0x1, P5 ;  /* 0x0000000f12217c11 */ /* 0x000fe4000a8f0eff */
[----:B------:R-:W-:-:S02]  /*40a0*/  LEA R18, P5, R55, UR14, 0x1 ;  /* 0x0000000e37127c11 */ /* 0x000fc4000f8a08ff */
[----:B------:R-:W-:Y:S02]  /*40b0*/  LEA.HI.X.SX32 R39, R15, UR15, 0x1, P2 ;  /* 0x0000000f0f277c11 */ /* 0x000fe400090f0eff */
[----:B------:R-:W-:Y:S02]  /*40c0*/  LEA.HI.X.SX32 R37, R16, UR15, 0x1, P3 ;  /* 0x0000000f10257c11 */ /* 0x000fe400098f0eff */
[----:B------:R-:W-:Y:S02]  /*40d0*/  LEA.HI.X.SX32 R31, R19, UR15, 0x1, P6 ;  /* 0x0000000f131f7c11 */ /* 0x000fe4000b0f0eff */
[----:B------:R-:W-:Y:S02]  /*40e0*/  LEA R24, P2, R5, UR14, 0x1 ;  /* 0x0000000e05187c11 */ /* 0x000fe4000f8408ff */
[----:B------:R-:W-:Y:S02]  /*40f0*/  LEA.HI.X.SX32 R35, R17, UR15, 0x1, P4 ;  /* 0x0000000f11237c11 */ /* 0x000fe4000a0f0eff */
[----:B------:R-:W-:-:S02]  /*4100*/  LEA R16, P6, R57, UR14, 0x1 ;  /* 0x0000000e39107c11 */ /* 0x000fc4000f8c08ff */
[----:B------:R-:W-:Y:S02]  /*4110*/  LEA.HI.X.SX32 R29, R4, UR15, 0x1, P0 ;  /* 0x0000000f041d7c11 */ /* 0x000fe400080f0eff */
[----:B------:R-:W-:Y:S02]  /*4120*/  LEA.HI.X.SX32 R27, R21, UR15, 0x1, P1 ;  /* 0x0000000f151b7c11 */ /* 0x000fe400088f0eff */
[----:B------:R-:W-:Y:S02]  /*4130*/  LEA R22, P3, R23, UR14, 0x1 ;  /* 0x0000000e17167c11 */ /* 0x000fe4000f8608ff */
[----:B------:R-:W-:Y:S02]  /*4140*/  LEA R20, P4, R53, UR14, 0x1 ;  /* 0x0000000e35147c11 */ /* 0x000fe4000f8808ff */
[----:B------:R-:W-:Y:S02]  /*4150*/  LEA R14, P0, R59, UR14, 0x1 ;  /* 0x0000000e3b0e7c11 */ /* 0x000fe4000f8008ff */
[----:B------:R-:W-:-:S02]  /*4160*/  LEA R12, P1, R61, UR14, 0x1 ;  /* 0x0000000e3d0c7c11 */ /* 0x000fc4000f8208ff */
[----:B------:R-:W-:Y:S02]  /*4170*/  LEA.HI.X.SX32 R19, R55, UR15, 0x1, P5 ;  /* 0x0000000f37137c11 */ /* 0x000fe4000a8f0eff */
[----:B------:R-:W0:Y:S01]  /*4180*/  LDC R55, c[0x0][0x3ac] ;  /* 0x0000eb00ff377b82 */ /* 0x000e220000000800 */
[----:B------:R-:W-:Y:S02]  /*4190*/  LEA.HI.X.SX32 R25, R5, UR15, 0x1, P2 ;  /* 0x0000000f05197c11 */ /* 0x000fe400090f0eff */
[----:B------:R-:W-:Y:S02]  /*41a0*/  LEA.HI.X.SX32 R17, R57, UR15, 0x1, P6 ;  /* 0x0000000f39117c11 */ /* 0x000fe4000b0f0eff */
[----:B------:R-:W-:Y:S02]  /*41b0*/  LEA R10, P2, R63, UR14, 0x1 ;  /* 0x0000000e3f0a7c11 */ /* 0x000fe4000f8408ff */
[----:B------:R-:W-:Y:S02]  /*41c0*/  LEA.HI.X.SX32 R23, R23, UR15, 0x1, P3 ;  /* 0x0000000f17177c11 */ /* 0x000fe400098f0eff */
[----:B------:R-:W-:-:S02]  /*41d0*/  LEA.HI.X.SX32 R21, R53, UR15, 0x1, P4 ;  /* 0x0000000f35157c11 */ /* 0x000fc4000a0f0eff */
[----:B------:R-:W-:Y:S02]  /*41e0*/  LEA R4, P5, R69, UR14, 0x1 ;  /* 0x0000000e45047c11 */ /* 0x000fe4000f8a08ff */
[----:B------:R-:W-:Y:S02]  /*41f0*/  LEA R2, P6, R71, UR14, 0x1 ;  /* 0x0000000e47027c11 */ /* 0x000fe4000f8c08ff */
[----:B------:R-:W-:Y:S02]  /*4200*/  LEA.HI.X.SX32 R15, R59, UR15, 0x1, P0 ;  /* 0x0000000f3b0f7c11 */ /* 0x000fe400080f0eff */
[----:B------:R-:W-:Y:S02]  /*4210*/  LEA.HI.X.SX32 R13, R61, UR15, 0x1, P1 ;  /* 0x0000000f3d0d7c11 */ /* 0x000fe400088f0eff */
[----:B------:R-:W-:Y:S02]  /*4220*/  LEA R8, P3, R65, UR14, 0x1 ;  /* 0x0000000e41087c11 */ /* 0x000fe4000f8608ff */
[----:B------:R-:W-:-:S02]  /*4230*/  LEA R6, P4, R67, UR14, 0x1 ;  /* 0x0000000e43067c11 */ /* 0x000fc4000f8808ff */
[----:B------:R-:W-:Y:S01]  /*4240*/  LEA R122, P0, R121, UR14, 0x1 ;  /* 0x0000000e797a7c11 */ /* 0x000fe2000f8008ff */
[----:B0-----:R-:W-:Y:S01]  /*4250*/  IMAD.SHL.U32 R194, R55, 0x40, RZ ;  /* 0x0000004037c27824 */ /* 0x001fe200078e00ff */
[----:B------:R-:W-:Y:S02]  /*4260*/  LEA R124, P1, R123, UR14, 0x1 ;  /* 0x0000000e7b7c7c11 */ /* 0x000fe4000f8208ff */
[----:B------:R-:W-:Y:S02]  /*4270*/  LEA.HI.X.SX32 R11, R63, UR15, 0x1, P2 ;  /* 0x0000000f3f0b7c11 */ /* 0x000fe400090f0eff */
[----:B------:R-:W-:Y:S02]  /*4280*/  LEA.HI.X.SX32 R5, R69, UR15, 0x1, P5 ;  /* 0x0000000f45057c11 */ /* 0x000fe4000a8f0eff */
[----:B------:R-:W-:Y:S02]  /*4290*/  LEA.HI.X.SX32 R3, R71, UR15, 0x1, P6 ;  /* 0x0000000f47037c11 */ /* 0x000fe4000b0f0eff */
[----:B------:R-:W-:-:S02]  /*42a0*/  LEA R126, P2, R125, UR14, 0x1 ;  /* 0x0000000e7d7e7c11 */ /* 0x000fc4000f8408ff */
[----:B------:R-:W-:Y:S02]  /*42b0*/  LEA.HI.X.SX32 R9, R65, UR15, 0x1, P3 ;  /* 0x0000000f41097c11 */ /* 0x000fe400098f0eff */
[----:B------:R-:W-:Y:S02]  /*42c0*/  LEA.HI.X.SX32 R7, R67, UR15, 0x1, P4 ;  /* 0x0000000f43077c11 */ /* 0x000fe4000a0f0eff */
[----:B------:R-:W-:Y:S02]  /*42d0*/  LEA R132, P5, R131, UR14, 0x1 ;  /* 0x0000000e83847c11 */ /* 0x000fe4000f8a08ff */
[----:B------:R-:W-:Y:S02]  /*42e0*/  LEA R134, P6, R133, UR14, 0x1 ;  /* 0x0000000e85867c11 */ /* 0x000fe4000f8c08ff */
[----:B------:R-:W-:Y:S02]  /*42f0*/  LEA.HI.X.SX32 R121, R121, UR15, 0x1, P0 ;  /* 0x0000000f79797c11 */ /* 0x000fe400080f0eff */
[----:B------:R-:W-:-:S02]  /*4300*/  LEA.HI.X.SX32 R123, R123, UR15, 0x1, P1 ;  /* 0x0000000f7b7b7c11 */ /* 0x000fc400088f0eff */
[----:B------:R-:W-:Y:S02]  /*4310*/  LEA R128, P3, R127, UR14, 0x1 ;  /* 0x0000000e7f807c11 */ /* 0x000fe4000f8608ff */
[----:B------:R-:W-:Y:S02]  /*4320*/  LEA R130, P4, R129, UR14, 0x1 ;  /* 0x0000000e81827c11 */ /* 0x000fe4000f8808ff */
[----:B------:R-:W-:Y:S02]  /*4330*/  LEA R136, P0, R135, UR14, 0x1 ;  /* 0x0000000e87887c11 */ /* 0x000fe4000f8008ff */
[----:B------:R-:W-:Y:S02]  /*4340*/  LEA R138, P1, R137, UR14, 0x1 ;  /* 0x0000000e898a7c11 */ /* 0x000fe4000f8208ff */
[----:B------:R-:W-:Y:S02]  /*4350*/  LEA.HI.X.SX32 R125, R125, UR15, 0x1, P2 ;  /* 0x0000000f7d7d7c11 */ /* 0x000fe400090f0eff */
[----:B------:R-:W-:-:S02]  /*4360*/  LEA.HI.X.SX32 R131, R131, UR15, 0x1, P5 ;  /* 0x0000000f83837c11 */ /* 0x000fc4000a8f0eff */
[----:B------:R-:W-:Y:S02]  /*4370*/  LEA.HI.X.SX32 R133, R133, UR15, 0x1, P6 ;  /* 0x0000000f85857c11 */ /* 0x000fe4000b0f0eff */
[----:B------:R-:W-:Y:S02]  /*4380*/  LEA R140, P2, R139, UR14, 0x1 ;  /* 0x0000000e8b8c7c11 */ /* 0x000fe4000f8408ff */
[----:B------:R-:W-:Y:S02]  /*4390*/  LEA.HI.X.SX32 R127, R127, UR15, 0x1, P3 ;  /* 0x0000000f7f7f7c11 */ /* 0x000fe400098f0eff */
[----:B------:R-:W-:Y:S02]  /*43a0*/  LEA.HI.X.SX32 R129, R129, UR15, 0x1, P4 ;  /* 0x0000000f81817c11 */ /* 0x000fe4000a0f0eff */
[----:B------:R-:W-:Y:S02]  /*43b0*/  LEA R146, P5, R145, UR14, 0x1 ;  /* 0x0000000e91927c11 */ /* 0x000fe4000f8a08ff */
        /* <DEDUP_REMOVED lines=19> */
[----:B------:R-:W-:Y:S02]  /*44f0*/  LEA R164, P0, R64, UR14, 0x1 ;  /* 0x0000000e40a47c11 */ /* 0x000fe4000f8008ff */
[C---:B------:R-:W-:Y:S01]  /*4500*/  LOP3.LUT R52, R195.reuse, 0x3f, RZ, 0xc0, !PT ;  /* 0x0000003fc3347812 */ /* 0x040fe200078ec0ff */
[----:B------:R-:W-:Y:S01]  /*4510*/  IMAD.SHL.U32 R195, R195, 0x8, RZ ;  /* 0x00000008c3c37824 */ /* 0x000fe200078e00ff */
[----:B------:R-:W-:Y:S02]  /*4520*/  LEA.HI.X.SX32 R153, R54, UR15, 0x1, P2 ;  /* 0x0000000f36997c11 */ /* 0x000fe400090f0eff */
[----:B------:R-:W-:Y:S01]  /*4530*/  LEA.HI.X.SX32 R159, R60, UR15, 0x1, P5 ;  /* 0x0000000f3c9f7c11 */ /* 0x000fe2000a8f0eff */
[----:B------:R-:W-:Y:S01]  /*4540*/  IMAD R52, R52, R55, RZ ;  /* 0x0000003734347224 */ /* 0x000fe200078e02ff */
[----:B------:R-:W-:Y:S02]  /*4550*/  LEA.HI.X.SX32 R161, R62, UR15, 0x1, P6 ;  /* 0x0000000f3ea17c11 */ /* 0x000fe4000b0f0eff */
[----:B------:R-:W-:Y:S01]  /*4560*/  LEA R166, P1, R66, UR14, 0x1 ;  /* 0x0000000e42a67c11 */ /* 0x000fe2000f8208ff */
[----:B------:R-:W-:Y:S01]  /*4570*/  IMAD.SHL.U32 R119, R52, 0x2, RZ ;  /* 0x0000000234777824 */ /* 0x000fe200078e00ff */
[----:B------:R-:W-:-:S02]  /*4580*/  LEA R168, P2, R68, UR14, 0x1 ;  /* 0x0000000e44a87c11 */ /* 0x000fc4000f8408ff */
[----:B------:R-:W-:Y:S02]  /*4590*/  LEA.HI.X.SX32 R155, R56, UR15, 0x1, P3 ;  /* 0x0000000f389b7c11 */ /* 0x000fe400098f0eff */
[----:B------:R-:W-:Y:S02]  /*45a0*/  LEA.HI.X.SX32 R157, R58, UR15, 0x1, P4 ;  /* 0x0000000f3a9d7c11 */ /* 0x000fe4000a0f0eff */
[----:B------:R-:W-:Y:S02]  /*45b0*/  LEA R174, P5, R74, UR14, 0x1 ;  /* 0x0000000e4aae7c11 */ /* 0x000fe4000f8a08ff */
[----:B------:R-:W-:Y:S02]  /*45c0*/  LEA R176, P6, R76, UR14, 0x1 ;  /* 0x0000000e4cb07c11 */ /* 0x000fe4000f8c08ff */
[----:B------:R-:W-:Y:S02]  /*45d0*/  LEA.HI.X.SX32 R163, R64, UR15, 0x1, P0 ;  /* 0x0000000f40a37c11 */ /* 0x000fe400080f0eff */
[----:B------:R-:W-:-:S02]  /*45e0*/  CS2R R64, SRZ ;  /* 0x0000000000407805 */ /* 0x000fc4000001ff00 */
[----:B------:R-:W-:Y:S02]  /*45f0*/  LEA R170, P3, R70, UR14, 0x1 ;  /* 0x0000000e46aa7c11 */ /* 0x000fe4000f8608ff */
[----:B------:R-:W-:Y:S02]  /*4600*/  LEA R172, P4, R72, UR14, 0x1 ;  /* 0x0000000e48ac7c11 */ /* 0x000fe4000f8808ff */
[----:B------:R-:W-:Y:S02]  /*4610*/  LEA R178, P0, R78, UR14, 0x1 ;  /* 0x0000000e4eb27c11 */ /* 0x000fe4000f8008ff */
[----:B------:R-:W-:Y:S02]  /*4620*/  LEA.HI.X.SX32 R165, R66, UR15, 0x1, P1 ;  /* 0x0000000f42a57c11 */ /* 0x000fe400088f0eff */
[----:B------:R-:W-:Y:S02]  /*4630*/  CS2R R66, SRZ ;  /* 0x0000000000427805 */ /* 0x000fe4000001ff00 */
[----:B------:R-:W-:-:S02]  /*4640*/  LEA.HI.X.SX32 R167, R68, UR15, 0x1, P2 ;  /* 0x0000000f44a77c11 */ /* 0x000fc400090f0eff */
[----:B------:R-:W-:Y:S02]  /*4650*/  CS2R R68, SRZ ;  /* 0x0000000000447805 */ /* 0x000fe4000001ff00 */
[----:B------:R-:W-:Y:S02]  /*4660*/  LEA.HI.X.SX32 R173, R74, UR15, 0x1, P5 ;  /* 0x0000000f4aad7c11 */ /* 0x000fe4000a8f0eff */
[----:B------:R-:W-:Y:S02]  /*4670*/  LEA.HI.X.SX32 R175, R76, UR15, 0x1, P6 ;  /* 0x0000000f4caf7c11 */ /* 0x000fe4000b0f0eff */
[----:B------:R-:W-:Y:S02]  /*4680*/  CS2R R76, SRZ ;  /* 0x00000000004c7805 */ /* 0x000fe4000001ff00 */
[----:B------:R-:W-:Y:S02]  /*4690*/  LEA R180, P1, R80, UR14, 0x1 ;  /* 0x0000000e50b47c11 */ /* 0x000fe4000f8208ff */
[----:B------:R-:W-:-:S02]  /*46a0*/  LEA R182, P2, R82, UR14, 0x1 ;  /* 0x0000000e52b67c11 */ /* 0x000fc4000f8408ff */
[----:B------:R-:W-:Y:S02]  /*46b0*/  LEA.HI.X.SX32 R169, R70, UR15, 0x1, P3 ;  /* 0x0000000f46a97c11 */ /* 0x000fe400098f0eff */
[----:B------:R-:W-:Y:S02]  /*46c0*/  CS2R R70, SRZ ;  /* 0x0000000000467805 */ /* 0x000fe4000001ff00 */
[----:B------:R-:W-:Y:S02]  /*46d0*/  LEA.HI.X.SX32 R171, R72, UR15, 0x1, P4 ;  /* 0x0000000f48ab7c11 */ /* 0x000fe4000a0f0eff */
[----:B------:R-:W-:Y:S02]  /*46e0*/  LEA R188, P5, R88, UR14, 0x1 ;  /* 0x0000000e58bc7c11 */ /* 0x000fe4000f8a08ff */
[----:B------:R-:W-:Y:S02]  /*46f0*/  LEA R190, P6, R90, UR14, 0x1 ;  /* 0x0000000e5abe7c11 */ /* 0x000fe4000f8c08ff */
[----:B------:R-:W-:-:S02]  /*4700*/  LEA.HI.X.SX32 R177, R78, UR15, 0x1, P0 ;  /* 0x0000000f4eb17c11 */ /* 0x000fc400080f0eff */
[----:B------:R-:W-:Y:S02]  /*4710*/  CS2R R78, SRZ ;  /* 0x00000000004e7805 */ /* 0x000fe4000001ff00 */
[----:B------:R-:W-:Y:S02]  /*4720*/  LEA R184, P3, R84, UR14, 0x1 ;  /* 0x0000000e54b87c11 */ /* 0x000fe4000f8608ff */
[----:B------:R-:W-:Y:S02]  /*4730*/  LEA R186, P4, R86, UR14, 0x1 ;  /* 0x0000000e56ba7c11 */ /* 0x000fe4000f8808ff */
[----:B------:R-:W-:Y:S02]  /*4740*/  LEA R192, P0, R191, UR14, 0x1 ;  /* 0x0000000ebfc07c11 */ /* 0x000fe4000f8008ff */
[----:B------:R-:W-:Y:S02]  /*4750*/  SHF.R.S32.HI R53, RZ, 0x1f, R52 ;  /* 0x0000001fff357819 */ /* 0x000fe40000011434 */
[----:B------:R-:W-:-:S02]  /*4760*/  LEA.HI.X.SX32 R179, R80, UR15, 0x1, P1 ;  /* 0x0000000f50b37c11 */ /* 0x000fc400088f0eff */
[----:B------:R-:W-:Y:S02]  /*4770*/  CS2R R80, SRZ ;  /* 0x0000000000507805 */ /* 0x000fe4000001ff00 */
[----:B------:R-:W-:Y:S02]  /*4780*/  LEA.HI.X.SX32 R181, R82, UR15, 0x1, P2 ;  /* 0x0000000f52b57c11 */ /* 0x000fe400090f0eff */
[----:B------:R-:W-:Y:S02]  /*4790*/  CS2R R82, SRZ ;  /* 0x0000000000527805 */ /* 0x000fe4000001ff00 */
[----:B------:R-:W-:Y:S02]  /*47a0*/  LEA.HI.X.SX32 R187, R88, UR15, 0x1, P5 ;  /* 0x0000000f58bb7c11 */ /* 0x000fe4000a8f0eff */
[----:B------:R-:W-:Y:S02]  /*47b0*/  CS2R R88, SRZ ;  /* 0x0000000000587805 */ /* 0x000fe4000001ff00 */
[----:B------:R-:W-:-:S02]  /*47c0*/  LEA.HI.X.SX32 R189, R90, UR15, 0x1, P6 ;  /* 0x0000000f5abd7c11 */ /* 0x000fc4000b0f0eff */
[----:B------:R-:W-:Y:S02]  /*47d0*/  CS2R R90, SRZ ;  /* 0x00000000005a7805 */ /* 0x000fe4000001ff00 */
[----:B------:R-:W-:Y:S02]  /*47e0*/  LEA.HI.X.SX32 R183, R84, UR15, 0x1, P3 ;  /* 0x0000000f54b77c11 */ /* 0x000fe400098f0eff */
[----:B------:R-:W-:Y:S02]  /*47f0*/  LEA.HI.X.SX32 R185, R86, UR15, 0x1, P4 ;  /* 0x0000000f56b97c11 */ /* 0x000fe4000a0f0eff */
[----:B------:R-:W-:Y:S02]  /*4800*/  LEA.HI.X.SX32 R191, R191, UR15, 0x1, P0 ;  /* 0x0000000fbfbf7c11 */ /* 0x000fe400080f0eff */
[----:B------:R-:W-:-:S07]  /*4810*/  SHF.L.U64.HI R120, R52, 0x1, R53 ;  /* 0x0000000134787819 */ /* 0x000fce0000010235 */
.L_x_2:
[----:B------:R-:W0:Y:S01]  /*4820*/  S2R R230, SR_TID.X ;  /* 0x0000000000e67919 */ /* 0x000e220000002100 */
[----:B------:R-:W-:Y:S01]  /*4830*/  PRMT R225, RZ, 0x7610, R225 ;  /* 0x00007610ffe17816 */ /* 0x000fe200000000e1 */
[----:B------:R-:W-:Y:S01]  /*4840*/  IMAD.WIDE R52, R211, 0x2, R214 ;  /* 0x00000002d3347825 */ /* 0x000fe200078e02d6 */
[----:B------:R-:W-:Y:S02]  /*4850*/  PRMT R224, RZ, 0x7610, R224 ;  /* 0x00007610ffe07816 */ /* 0x000fe400000000e0 */
[----:B0-----:R-:W-:-:S04]  /*4860*/  SHF.R.U32.HI R60, RZ, 0x5, R230 ;  /* 0x00000005ff3c7819 */ /* 0x001fc800000116e6 */
[----:B------:R-:W-:-:S04]  /*4870*/  SGXT.U32 R60, R60, 0x2 ;  /* 0x000000023c3c781a */ /* 0x000fc80000000000 */
[C---:B------:R-:W-:Y:S02]  /*4880*/  ISETP.GE.AND P0, PT, R60.reuse, UR8, PT ;  /* 0x000000083c007c0c */ /* 0x040fe4000bf06270 */
[C---:B------:R-:W-:Y:S02]  /*4890*/  LOP3.LUT R54, R60.reuse, 0x4, RZ, 0xfc, !PT ;  /* 0x000000043c367812 */ /* 0x040fe400078efcff */
[----:B------:R-:W-:Y:S02]  /*48a0*/  LOP3.LUT R55, R60, 0x8, RZ, 0xfc, !PT ;  /* 0x000000083c377812 */ /* 0x000fe400078efcff */
[----:B------:R-:W-:Y:S02]  /*48b0*/  ISETP.GE.AND P4, PT, R54, UR8, PT ;  /* 0x0000000836007c0c */ /* 0x000fe4000bf86270 */
[----:B------:R-:W-:Y:S02]  /*48c0*/  LOP3.LUT R54, R60, 0xc, RZ, 0xfc, !PT ;  /* 0x0000000c3c367812 */ /* 0x000fe400078efcff */
[----:B------:R-:W-:-:S02]  /*48d0*/  ISETP.GE.AND P5, PT, R55, UR8, PT ;  /* 0x0000000837007c0c */ /* 0x000fc4000bfa6270 */
[----:B------:R-:W-:Y:S01]  /*48e0*/  LOP3.LUT R58, R60, 0x14, RZ, 0xfc, !PT ;  /* 0x000000143c3a7812 */ /* 0x000fe200078efcff */
[----:B------:R0:W2:Y:S01]  /*48f0*/  @!P0 LDG.E.U16 R225, desc[UR10][R52.64] ;  /* 0x0000000a34e18981 */ /* 0x0000a2000c1e1500 */
[----:B------:R-:W-:Y:S01]  /*4900*/  ISETP.GE.AND P0, PT, R54, UR8, PT ;  /* 0x0000000836007c0c */ /* 0x000fe2000bf06270 */
[--C-:B------:R-:W-:Y:S01]  /*4910*/  IMAD.WIDE R56, R196, 0x2, R214.reuse ;  /* 0x00000002c4387825 */ /* 0x100fe200078e02d6 */
[----:B------:R-:W-:Y:S02]  /*4920*/  LOP3.LUT R55, R60, 0x10, RZ, 0xfc, !PT ;  /* 0x000000103c377812 */ /* 0x000fe400078efcff */
[----:B------:R-:W-:Y:S02]  /*4930*/  ISETP.GE.AND P2, PT, R58, UR8, PT ;  /* 0x000000083a007c0c */ /* 0x000fe4000bf46270 */
[C---:B------:R-:W-:Y:S02]  /*4940*/  LOP3.LUT R59, R60.reuse, 0x18, RZ, 0xfc, !PT ;  /* 0x000000183c3b7812 */ /* 0x040fe400078efcff */
[----:B------:R-:W-:Y:S01]  /*4950*/  LOP3.LUT R58, R60, 0x1c, RZ, 0xfc, !PT ;  /* 0x0000001c3c3a7812 */ /* 0x000fe200078efcff */
[----:B0-----:R-:W-:Y:S01]  /*4960*/  IMAD.WIDE R52, R197, 0x2, R214 ;  /* 0x00000002c5347825 */ /* 0x001fe200078e02d6 */
[----:B------:R-:W-:-:S02]  /*4970*/  ISETP.GE.AND P3, PT, R55, UR8, PT ;  /* 0x0000000837007c0c */ /* 0x000fc4000bf66270 */
[----:B------:R-:W-:Y:S01]  /*4980*/  PRMT R234, RZ, 0x7610, R234 ;  /* 0x00007610ffea7816 */ /* 0x000fe200000000ea */
[----:B------:R-:W-:Y:S01]  /*4990*/  IMAD.WIDE R54, R198, 0x2, R214 ;  /* 0x00000002c6367825 */ /* 0x000fe200078e02d6 */
[----:B------:R-:W-:Y:S01]  /*49a0*/  ISETP.GE.AND P1, PT, R59, UR8, PT ;  /* 0x000000083b007c0c */ /* 0x000fe2000bf26270 */
[----:B------:R0:W3:Y:S01]  /*49b0*/  @!P5 LDG.E.U16 R224, desc[UR10][R52.64] ;  /* 0x0000000a34e0d981 */ /* 0x0000e2000c1e1500 */
[----:B------:R-:W-:Y:S02]  /*49c0*/  ISETP.GE.AND P6, PT, R58, UR8, PT ;  /* 0x000000083a007c0c */ /* 0x000fe4000bfc6270 */
[C---:B------:R-:W-:Y:S01]  /*49d0*/  LOP3.LUT R59, R60.reuse, 0x20, RZ, 0xfc, !PT ;  /* 0x000000203c3b7812 */ /* 0x040fe200078efcff */
[----:B------:R-:W4:Y:S01]  /*49e0*/  @!P0 LDG.E.U16 R234, desc[UR10][R54.64] ;  /* 0x0000000a36ea8981 */ /* 0x000f22000c1e1500 */
[----:B------:R-:W-:Y:S02]  /*49f0*/  LOP3.LUT R58, R60, 0x24, RZ, 0xfc, !PT ;  /* 0x000000243c3a7812 */ /* 0x000fe400078efcff */
[----:B------:R-:W-:-:S02]  /*4a00*/  ISETP.GE.AND P5, PT, R59, UR8, PT ;  /* 0x000000083b007c0c */ /* 0x000fc4000bfa6270 */
[----:B------:R-:W-:Y:S01]  /*4a10*/  ISETP.GE.AND P0, PT, R58, UR8, PT ;  /* 0x000000083a007c0c */ /* 0x000fe2000bf06270 */
[----:B------:R-:W-:Y:S01]  /*4a20*/  IMAD.WIDE R58, R200, 0x2, R214 ;  /* 0x00000002c83a7825 */ /* 0x000fe200078e02d6 */
[----:B------:R-:W-:Y:S02]  /*4a30*/  PRMT R233, RZ, 0x7610, R233 ;  /* 0x00007610ffe97816 */ /* 0x000fe400000000e9 */
[----:B0-----:R-:W-:Y:S02]  /*4a40*/  LOP3.LUT R52, R60, 0x30, RZ, 0xfc, !PT ;  /* 0x000000303c347812 */ /* 0x001fe400078efcff */
[----:B------:R-:W-:Y:S02]  /*4a50*/  PRMT R237, RZ, 0x7610, R237 ;  /* 0x00007610ffed7816 */ /* 0x000fe400000000ed */
[----:B------:R-:W5:Y:S01]  /*4a60*/  @!P2 LDG.E.U16 R233, desc[UR10][R58.64] ;  /* 0x0000000a3ae9a981 */ /* 0x000f62000c1e1500 */
[----:B------:R-:W-:Y:S01]  /*4a70*/  ISETP.GE.AND P2, PT, R52, UR8, PT ;  /* 0x0000000834007c0c */ /* 0x000fe2000bf46270 */
[----:B------:R-:W-:Y:S01]  /*4a80*/  IMAD.WIDE R52, R201, 0x2, R214 ;  /* 0x00000002c9347825 */ /* 0x000fe200078e02d6 */
[----:B------:R-:W-:Y:S01]  /*4a90*/  PRMT R226, RZ, 0x7610, R226 ;  /* 0x00007610ffe27816 */ /* 0x000fe200000000e2 */
[----:B------:R0:W2:Y:S01]  /*4aa0*/  @!P4 LDG.E.U16 R237, desc[UR10][R56.64] ;  /* 0x0000000a38edc981 */ /* 0x0000a2000c1e1500 */
[----:B------:R-:W-:-:S02]  /*4ab0*/  PRMT R227, RZ, 0x7610, R227 ;  /* 0x00007610ffe37816 */ /* 0x000fc400000000e3 */
[----:B------:R-:W-:Y:S02]  /*4ac0*/  LOP3.LUT R61, R60, 0x28, RZ, 0xfc, !PT ;  /* 0x000000283c3d7812 */ /* 0x000fe400078efcff */
[----:B------:R-:W2:Y:S01]  /*4ad0*/  @!P1 LDG.E.U16 R226, desc[UR10][R52.64] ;  /* 0x0000000a34e29981 */ /* 0x000ea2000c1e1500 */
[----:B------:R-:W-:Y:S01]  /*4ae0*/  PRMT R235, RZ, 0x7610, R235 ;  /* 0x00007610ffeb7816 */ /* 0x000fe200000000eb */
[----:B0-----:R-:W-:Y:S01]  /*4af0*/  IMAD.WIDE R56, R199, 0x2, R214 ;  /* 0x00000002c7387825 */ /* 0x001fe200078e02d6 */
[----:B------:R-:W-:-:S03]  /*4b00*/  ISETP.GE.AND P4, PT, R61, UR8, PT ;  /* 0x000000083d007c0c */ /* 0x000fc6000bf86270 */
[----:B------:R-:W-:Y:S01]  /*4b10*/  IMAD.WIDE R54, R202, 0x2, R214 ;  /* 0x00000002ca367825 */ /* 0x000fe200078e02d6 */
[----:B------:R0:W2:Y:S01]  /*4b20*/  @!P3 LDG.E.U16 R227, desc[UR10][R56.64] ;  /* 0x0000000a38e3b981 */ /* 0x0000a2000c1e1500 */
[----:B------:R-:W-:-:S03]  /*4b30*/  LOP3.LUT R62, R60, 0x2c, RZ, 0xfc, !PT ;  /* 0x0000002c3c3e7812 */ /* 0x000fc600078efcff */
[----:B------:R1:W2:Y:S01]  /*4b40*/  @!P6 LDG.E.U16 R235, desc[UR10][R54.64] ;  /* 0x0000000a36ebe981 */ /* 0x0002a2000c1e1500 */
[----:B------:R-:W-:Y:S02]  /*4b50*/  PRMT R228, RZ, 0x7610, R228 ;  /* 0x00007610ffe47816 */ /* 0x000fe400000000e4 */
[C---:B0-----:R-:W-:Y:S02]  /*4b60*/  LOP3.LUT R57, R60.reuse, 0x38, RZ, 0xfc, !PT ;  /* 0x000000383c397812 */ /* 0x041fe400078efcff */
[C---:B------:R-:W-:Y:S02]  /*4b70*/  LOP3.LUT R56, R60.reuse, 0x34, RZ, 0xfc, !PT ;  /* 0x000000343c387812 */ /* 0x040fe400078efcff */
[----:B------:R-:W-:Y:S02]  /*4b80*/  ISETP.GE.AND P6, PT, R57, UR8, PT ;  /* 0x0000000839007c0c */ /* 0x000fe4000bfc6270 */
[----:B------:R-:W-:Y:S01]  /*4b90*/  LOP3.LUT R57, R60, 0x3c, RZ, 0xfc, !PT ;  /* 0x0000003c3c397812 */ /* 0x000fe200078efcff */
[----:B------:R-:W-:Y:S01]  /*4ba0*/  IMAD.WIDE R60, R205, 0x2, R214 ;  /* 0x00000002cd3c7825 */ /* 0x000fe200078e02d6 */
[----:B------:R-:W-:-:S02]  /*4bb0*/  PRMT R229, RZ, 0x7610, R229 ;  /* 0x00007610ffe57816 */ /* 0x000fc400000000e5 */
[----:B------:R-:W-:Y:S02]  /*4bc0*/  PRMT R236, RZ, 0x7610, R236 ;  /* 0x00007610ffec7816 */ /* 0x000fe400000000ec */
[----:B------:R0:W2:Y:S01]  /*4bd0*/  @!P4 LDG.E.U16 R228, desc[UR10][R60.64] ;  /* 0x0000000a3ce4c981 */ /* 0x0000a2000c1e1500 */
[----:B------:R-:W-:Y:S01]  /*4be0*/  IMAD.WIDE R74, R203, 0x2, R214 ;  /* 0x00000002cb4a7825 */ /* 0x000fe200078e02d6 */
[----:B------:R-:W-:-:S03]  /*4bf0*/  PRMT R232, RZ, 0x7610, R232 ;  /* 0x00007610ffe87816 */ /* 0x000fc600000000e8 */
[--C-:B------:R-:W-:Y:S01]  /*4c00*/  IMAD.WIDE R72, R207, 0x2, R214.reuse ;  /* 0x00000002cf487825 */ /* 0x100fe200078e02d6 */
[----:B------:R-:W2:Y:S03]  /*4c10*/  @!P5 LDG.E.U16 R229, desc[UR10][R74.64] ;  /* 0x0000000a4ae5d981 */ /* 0x000ea6000c1e1500 */
[----:B-1----:R-:W-:Y:S01]  /*4c20*/  IMAD.WIDE R54, R209, 0x2, R214 ;  /* 0x00000002d1367825 */ /* 0x002fe200078e02d6 */
[----:B------:R-:W2:Y:S04]  /*4c30*/  @!P2 LDG.E.U16 R236, desc[UR10][R72.64] ;  /* 0x0000000a48eca981 */ /* 0x000ea8000c1e1500 */
[----:B------:R1:W2:Y:S01]  /*4c40*/  @!P6 LDG.E.U16 R232, desc[UR10][R54.64] ;  /* 0x0000000a36e8e981 */ /* 0x0002a2000c1e1500 */
[----:B------:R-:W-:-:S02]  /*4c50*/  ISETP.GE.AND P3, PT, R62, UR8, PT ;  /* 0x000000083e007c0c */ /* 0x000fc4000bf66270 */
[----:B------:R-:W-:Y:S02]  /*4c60*/  ISETP.GE.AND P1, PT, R56, UR8, PT ;  /* 0x0000000838007c0c */ /* 0x000fe4000bf26270 */
[----:B------:R-:W-:Y:S01]  /*4c70*/  ISETP.GE.AND P5, PT, R57, UR8, PT ;  /* 0x0000000839007c0c */ /* 0x000fe2000bfa6270 */
[----:B------:R-:W-:Y:S01]  /*4c80*/  IMAD.WIDE R58, R204, 0x2, R214 ;  /* 0x00000002cc3a7825 */ /* 0x000fe200078e02d6 */
[----:B------:R-:W-:Y:S02]  /*4c90*/  PRMT R56, RZ, 0x7610, R56 ;  /* 0x00007610ff387816 */ /* 0x000fe40000000038 */
[----:B------:R-:W-:Y:S01]  /*4ca0*/  PRMT R238, RZ, 0x7610, R238 ;  /* 0x00007610ffee7816 */ /* 0x000fe200000000ee */
[----:B------:R-:W-:Y:S01]  /*4cb0*/  IMAD.WIDE R62, R206, 0x2, R214 ;  /* 0x00000002ce3e7825 */ /* 0x000fe200078e02d6 */
[----:B------:R-:W-:Y:S02]  /*4cc0*/  PRMT R57, RZ, 0x7610, R57 ;  /* 0x00007610ff397816 */ /* 0x000fe40000000039 */
[----:B------:R-:W-:Y:S01]  /*4cd0*/  PRMT R239, RZ, 0x7610, R239 ;  /* 0x00007610ffef7816 */ /* 0x000fe200000000ef */
[--C-:B------:R-:W-:Y:S01]  /*4ce0*/  IMAD.WIDE R52, R208, 0x2, R214.reuse ;  /* 0x00000002d0347825 */ /* 0x100fe200078e02d6 */
[----:B------:R-:W2:Y:S03]  /*4cf0*/  @!P0 LDG.E.U16 R56, desc[UR10][R58.64] ;  /* 0x0000000a3a388981 */ /* 0x000ea6000c1e1500 */
[----:B0-----:R-:W-:Y:S01]  /*4d00*/  IMAD.WIDE R60, R210, 0x2, R214 ;  /* 0x00000002d23c7825 */ /* 0x001fe200078e02d6 */
[----:B------:R-:W2:Y:S04]  /*4d10*/  @!P3 LDG.E.U16 R238, desc[UR10][R62.64] ;  /* 0x0000000a3eeeb981 */ /* 0x000ea8000c1e1500 */
[----:B------:R-:W2:Y:S04]  /*4d20*/  @!P1 LDG.E.U16 R57, desc[UR10][R52.64] ;  /* 0x0000000a34399981 */ /* 0x000ea8000c1e1500 */
[----:B------:R0:W2:Y:S01]  /*4d30*/  @!P5 LDG.E.U16 R239, desc[UR10][R60.64] ;  /* 0x0000000a3cefd981 */ /* 0x0000a2000c1e1500 */
[----:B------:R-:W-:-:S02]  /*4d40*/  LOP3.LUT R231, R230, 0x3f, RZ, 0xc0, !PT ;  /* 0x0000003fe6e77812 */ /* 0x000fc400078ec0ff */
[----:B------:R-:W-:Y:S02]  /*4d50*/  IADD3 RZ, P1, PT, R14, R119, RZ ;  /* 0x000000770eff7210 */ /* 0x000fe40007f3e0ff */
[----:B------:R-:W-:-:S03]  /*4d60*/  ISETP.GE.AND P0, PT, R231, UR8, PT ;  /* 0x00000008e7007c0c */ /* 0x000fc6000bf06270 */
[----:B-1----:R-:W-:Y:S01]  /*4d70*/  IMAD.X R55, R15, 0x1, R120, P1 ;  /* 0x000000010f377824 */ /* 0x002fe200008e0678 */
[-C--:B------:R-:W-:Y:S01]  /*4d80*/  IADD3 RZ, P1, PT, R18, R119.reuse, RZ ;  /* 0x0000007712ff7210 */ /* 0x080fe20007f3e0ff */
[--C-:B------:R-:W-:Y:S01]  /*4d90*/  IMAD.IADD R54, R14, 0x1, R119.reuse ;  /* 0x000000010e367824 */ /* 0x100fe200078e0277 */
[----:B------:R-:W-:Y:S01]  /*4da0*/  PRMT R104, RZ, 0x7610, R104 ;  /* 0x00007610ff687816 */ /* 0x000fe20000000068 */
[----:B------:R-:W-:Y:S02]  /*4db0*/  BAR.SYNC.DEFER_BLOCKING 0x0 ;  /* 0x0000000000007b1d */ /* 0x000fe40000010000 */
[----:B0-----:R-:W-:Y:S01]  /*4dc0*/  IMAD.X R61, R19, 0x1, R120, P1 ;  /* 0x00000001133d7824 */ /* 0x001fe200008e0678 */
[-C--:B------:R-:W-:Y:S02]  /*4dd0*/  IADD3 RZ, P1, PT, R22, R119.reuse, RZ ;  /* 0x0000007716ff7210 */ /* 0x080fe40007f3e0ff */
[----:B------:R-:W-:Y:S01]  /*4de0*/  IADD3 RZ, P2, PT, R10, R119, RZ ;  /* 0x000000770aff7210 */ /* 0x000fe20007f5e0ff */
[----:B------:R-:W-:Y:S01]  /*4df0*/  IMAD.IADD R60, R18, 0x1, R119 ;  /* 0x00000001123c7824 */ /* 0x000fe200078e0277 */
[----:B------:R-:W-:-:S03]  /*4e00*/  PRMT R53, RZ, 0x7610, R53 ;  /* 0x00007610ff357816 */ /* 0x000fc60000000035 */
[----:B------:R-:W-:Y:S01]  /*4e10*/  IMAD.X R63, R11, 0x1, R120, P2 ;  /* 0x000000010b3f7824 */ /* 0x000fe200010e0678 */
[----:B------:R-:W-:Y:S02]  /*4e20*/  IADD3 RZ, P2, PT, R12, R119, RZ ;  /* 0x000000770cff7210 */ /* 0x000fe40007f5e0ff */
[----:B------:R-:W-:Y:S01]  /*4e30*/  PRMT R87, RZ, 0x7610, R87 ;  /* 0x00007610ff577816 */ /* 0x000fe20000000057 */
[----:B------:R-:W-:Y:S01]  /*4e40*/  IMAD.IADD R62, R10, 0x1, R119 ;  /* 0x000000010a3e7824 */ /* 0x000fe200078e0277 */
[----:B------:R-:W-:Y:S01]  /*4e50*/  PRMT R240, RZ, 0x7610, R240 ;  /* 0x00007610fff07816 */ /* 0x000fe200000000f0 */
[----:B------:R0:W2:Y:S04]  /*4e60*/  @!P0 LDG.E.U16 R104, desc[UR10][R54.64] ;  /* 0x0000000a36688981 */ /* 0x0000a8000c1e1500 */
[----:B------:R1:W2:Y:S01]  /*4e70*/  @!P0 LDG.E.U16 R53, desc[UR10][R60.64] ;  /* 0x0000000a3c358981 */ /* 0x0002a2000c1e1500 */
[----:B------:R-:W-:Y:S01]  /*4e80*/  IMAD.X R75, R13, 0x1, R120, P2 ;  /* 0x000000010d4b7824 */ /* 0x000fe200010e0678 */
[----:B------:R-:W-:-:S02]  /*4e90*/  PRMT R252, RZ, 0x7610, R252 ;  /* 0x00007610fffc7816 */ /* 0x000fc400000000fc */
[----:B------:R1:W2:Y:S01]  /*4ea0*/  @!P0 LDG.E.U16 R240, desc[UR10][R62.64] ;  /* 0x0000000a3ef08981 */ /* 0x0002a2000c1e1500 */
[----:B0-----:R-:W-:Y:S01]  /*4eb0*/  IMAD.X R55, R23, 0x1, R120, P1 ;  /* 0x0000000117377824 */ /* 0x001fe200008e0678 */
[----:B------:R-:W-:Y:S01]  /*4ec0*/  IADD3 RZ, P1, PT, R26, R119, RZ ;  /* 0x000000771aff7210 */ /* 0x000fe20007f3e0ff */
[----:B------:R-:W-:-:S04]  /*4ed0*/  IMAD.IADD R54, R22, 0x1, R119 ;  /* 0x0000000116367824 */ /* 0x000fc800078e0277 */
[----:B-1----:R-:W-:Y:S01]  /*4ee0*/  IMAD.X R61, R27, 0x1, R120, P1 ;  /* 0x000000011b3d7824 */ /* 0x002fe200008e0678 */
[-C--:B------:R-:W-:Y:S01]  /*4ef0*/  IADD3 RZ, P1, PT, R30, R119.reuse, RZ ;  /* 0x000000771eff7210 */ /* 0x080fe20007f3e0ff */
[----:B------:R0:W2:Y:S01]  /*4f00*/  @!P0 LDG.E.U16 R87, desc[UR10][R54.64] ;  /* 0x0000000a36578981 */ /* 0x0000a2000c1e1500 */
[----:B------:R-:W-:Y:S01]  /*4f10*/  IADD3 RZ, P2, PT, R16, R119, RZ ;  /* 0x0000007710ff7210 */ /* 0x000fe20007f5e0ff */
[----:B------:R-:W-:Y:S01]  /*4f20*/  IMAD.IADD R60, R26, 0x1, R119 ;  /* 0x000000011a3c7824 */ /* 0x000fe200078e0277 */
[----:B------:R-:W-:-:S03]  /*4f30*/  PRMT R52, RZ, 0x7610, R52 ;  /* 0x00007610ff347816 */ /* 0x000fc60000000034 */
[--C-:B------:R-:W-:Y:S02]  /*4f40*/  IMAD.X R63, R17, 0x1, R120.reuse, P2 ;  /* 0x00000001113f7824 */ /* 0x100fe400010e0678 */
[----:B0-----:R-:W-:Y:S01]  /*4f50*/  IMAD.X R55, R31, 0x1, R120, P1 ;  /* 0x000000011f377824 */ /* 0x001fe200008e0678 */
[-C--:B------:R-:W-:Y:S01]  /*4f60*/  IADD3 RZ, P1, PT, R34, R119.reuse, RZ ;  /* 0x0000007722ff7210 */ /* 0x080fe20007f3e0ff */
[----:B------:R0:W2:Y:S01]  /*4f70*/  @!P0 LDG.E.U16 R252, desc[UR10][R60.64] ;  /* 0x0000000a3cfc8981 */ /* 0x0000a2000c1e1500 */
[----:B------:R-:W-:Y:S01]  /*4f80*/  IADD3 RZ, P2, PT, R20, R119, RZ ;  /* 0x0000007714ff7210 */ /* 0x000fe20007f5e0ff */
[----:B------:R-:W-:Y:S01]  /*4f90*/  IMAD.IADD R74, R12, 0x1, R119 ;  /* 0x000000010c4a7824 */ /* 0x000fe200078e0277 */
[----:B------:R-:W-:-:S03]  /*4fa0*/  PRMT R58, RZ, 0x7610, R58 ;  /* 0x00007610ff3a7816 */ /* 0x000fc6000000003a */
[--C-:B------:R-:W-:Y:S02]  /*4fb0*/  IMAD.X R85, R21, 0x1, R120.reuse, P2 ;  /* 0x0000000115557824 */ /* 0x100fe400010e0678 */
[--C-:B0-----:R-:W-:Y:S02]  /*4fc0*/  IMAD.IADD R60, R34, 0x1, R119.reuse ;  /* 0x00000001223c7824 */ /* 0x101fe400078e0277 */
[----:B------:R-:W-:Y:S01]  /*4fd0*/  IMAD.X R61, R35, 0x1, R120, P1 ;  /* 0x00000001233d7824 */ /* 0x000fe200008e0678 */
[----:B------:R-:W-:Y:S01]  /*4fe0*/  IADD3 RZ, P2, PT, R24, R119, RZ ;  /* 0x0000007718ff7210 */ /* 0x000fe20007f5e0ff */
[----:B------:R0:W2:Y:S04]  /*4ff0*/  @!P0 LDG.E.U16 R58, desc[UR10][R74.64] ;  /* 0x0000000a4a3a8981 */ /* 0x0000a8000c1e1500 */
[----:B------:R-:W2:Y:S01]  /*5000*/  @!P0 LDG.E.U16 R52, desc[UR10][R60.64] ;  /* 0x0000000a3c348981 */ /* 0x000ea2000c1e1500 */
[----:B------:R-:W-:-:S02]  /*5010*/  IMAD.IADD R84, R20, 0x1, R119 ;  /* 0x0000000114547824 */ /* 0x000fc400078e0277 */
[----:B------:R-:W-:Y:S01]  /*5020*/  IMAD.X R107, R25, 0x1, R120, P2 ;  /* 0x00000001196b7824 */ /* 0x000fe200010e0678 */
[-C--:B------:R-:W-:Y:S02]  /*5030*/  IADD3 RZ, P2, PT, R28, R119.reuse, RZ ;  /* 0x000000771cff7210 */ /* 0x080fe40007f5e0ff */
[----:B0-----:R-:W-:Y:S01]  /*5040*/  PRMT R74, RZ, 0x7610, R74 ;  /* 0x00007610ff4a7816 */ /* 0x001fe2000000004a */
[--C-:B------:R-:W-:Y:S01]  /*5050*/  IMAD.IADD R62, R16, 0x1, R119.reuse ;  /* 0x00000001103e7824 */ /* 0x100fe200078e0277 */
[----:B------:R-:W-:Y:S01]  /*5060*/  PRMT R72, RZ, 0x7610, R72 ;  /* 0x00007610ff487816 */ /* 0x000fe20000000048 */
[----:B------:R-:W-:Y:S01]  /*5070*/  IMAD.IADD R54, R30, 0x1, R119 ;  /* 0x000000011e367824 */ /* 0x000fe200078e0277 */
[----:B------:R-:W-:Y:S02]  /*5080*/  PRMT R86, RZ, 0x7610, R86 ;  /* 0x00007610ff567816 */ /* 0x000fe40000000056 */
[----:B------:R0:W2:Y:S01]  /*5090*/  @!P0 LDG.E.U16 R74, desc[UR10][R84.64] ;  /* 0x0000000a544a8981 */ /* 0x0000a2000c1e1500 */
[----:B------:R-:W-:-:S02]  /*50a0*/  IADD3 RZ, P1, PT, R38, R119, RZ ;  /* 0x0000007726ff7210 */ /* 0x000fc40007f3e0ff */
[----:B------:R-:W-:Y:S01]  /*50b0*/  PRMT R221, RZ, 0x7610, R221 ;  /* 0x00007610ffdd7816 */ /* 0x000fe200000000dd */
[----:B------:R1:W2:Y:S01]  /*50c0*/  @!P0 LDG.E.U16 R72, desc[UR10][R62.64] ;  /* 0x0000000a3e488981 */ /* 0x0002a2000c1e1500 */
[----:B------:R-:W-:-:S03]  /*50d0*/  IMAD.IADD R106, R24, 0x1, R119 ;  /* 0x00000001186a7824 */ /* 0x000fc600078e0277 */
[----:B------:R1:W2:Y:S01]  /*50e0*/  @!P0 LDG.E.U16 R86, desc[UR10][R54.64] ;  /* 0x0000000a36568981 */ /* 0x0002a2000c1e1500 */
[----:B0-----:R-:W-:Y:S01]  /*50f0*/  IMAD.X R85, R29, 0x1, R120, P2 ;  /* 0x000000011d557824 */ /* 0x001fe200010e0678 */
[----:B------:R-:W-:Y:S01]  /*5100*/  IADD3 RZ, P2, PT, R32, R119, RZ ;  /* 0x0000007720ff7210 */ /* 0x000fe20007f5e0ff */
[----:B------:R-:W-:Y:S01]  /*5110*/  IMAD.IADD R84, R28, 0x1, R119 ;  /* 0x000000011c547824 */ /* 0x000fe200078e0277 */
[----:B-1----:R-:W-:-:S03]  /*5120*/  PRMT R63, RZ, 0x7610, R63 ;  /* 0x00007610ff3f7816 */ /* 0x002fc6000000003f */
[--C-:B------:R-:W-:Y:S01]  /*5130*/  IMAD.X R109, R33, 0x1, R120.reuse, P2 ;  /* 0x00000001216d7824 */ /* 0x100fe200010e0678 */
[-C--:B------:R-:W-:Y:S01]  /*5140*/  IADD3 RZ, P2, PT, R36, R119.reuse, RZ ;  /* 0x0000007724ff7210 */ /* 0x080fe20007f5e0ff */
[----:B------:R-:W-:Y:S01]  /*5150*/  IMAD.X R55, R39, 0x1, R120, P1 ;  /* 0x0000000127377824 */ /* 0x000fe200008e0678 */
[-C--:B------:R-:W-:Y:S01]  /*5160*/  IADD3 RZ, P1, PT, R42, R119.reuse, RZ ;  /* 0x000000772aff7210 */ /* 0x080fe20007f3e0ff */
[----:B------:R0:W4:Y:S01]  /*5170*/  @!P0 LDG.E.U16 R221, desc[UR10][R84.64] ;  /* 0x0000000a54dd8981 */ /* 0x000122000c1e1500 */
[----:B------:R-:W-:Y:S01]  /*5180*/  PRMT R62, RZ, 0x7610, R62 ;  /* 0x00007610ff3e7816 */ /* 0x000fe2000000003e */
[--C-:B------:R-:W-:Y:S02]  /*5190*/  IMAD.IADD R108, R32, 0x1, R119.reuse ;  /* 0x00000001206c7824 */ /* 0x100fe400078e0277 */
[----:B------:R1:W4:Y:S01]  /*51a0*/  @!P0 LDG.E.U16 R63, desc[UR10][R106.64] ;  /* 0x0000000a6a3f8981 */ /* 0x000322000c1e1500 */
[----:B------:R-:W-:Y:S02]  /*51b0*/  IMAD.IADD R54, R38, 0x1, R119 ;  /* 0x0000000126367824 */ /* 0x000fe400078e0277 */
[--C-:B------:R-:W-:Y:S01]  /*51c0*/  IMAD.X R111, R43, 0x1, R120.reuse, P1 ;  /* 0x000000012b6f7824 */ /* 0x100fe200008e0678 */
[-C--:B------:R-:W-:Y:S01]  /*51d0*/  IADD3 RZ, P1, PT, R46, R119.reuse, RZ ;  /* 0x000000772eff7210 */ /* 0x080fe20007f3e0ff */
[----:B------:R1:W4:Y:S01]  /*51e0*/  @!P0 LDG.E.U16 R62, desc[UR10][R108.64] ;  /* 0x0000000a6c3e8981 */ /* 0x000322000c1e1500 */
[----:B0-----:R-:W-:Y:S01]  /*51f0*/  PRMT R85, RZ, 0x7610, R85 ;  /* 0x00007610ff557816 */ /* 0x001fe20000000055 */
[----:B-1----:R-:W-:Y:S01]  /*5200*/  IMAD.X R107, R37, 0x1, R120, P2 ;  /* 0x00000001256b7824 */ /* 0x002fe200010e0678 */
[----:B------:R-:W-:-:S04]  /*5210*/  IADD3 RZ, P2, PT, R40, R119, RZ ;  /* 0x0000007728ff7210 */ /* 0x000fc80007f5e0ff */
[----:B------:R0:W4:Y:S01]  /*5220*/  @!P0 LDG.E.U16 R85, desc[UR10][R54.64] ;  /* 0x0000000a36558981 */ /* 0x000122000c1e1500 */
[----:B------:R-:W-:Y:S01]  /*5230*/  PRMT R220, RZ, 0x7610, R220 ;  /* 0x00007610ffdc7816 */ /* 0x000fe200000000dc */
[--C-:B------:R-:W-:Y:S01]  /*5240*/  IMAD.IADD R106, R36, 0x1, R119.reuse ;  /* 0x00000001246a7824 */ /* 0x100fe200078e0277 */
[----:B------:R-:W-:Y:S01]  /*5250*/  PRMT R108, RZ, 0x7610, R108 ;  /* 0x00007610ff6c7816 */ /* 0x000fe2000000006c */
[--C-:B------:R-:W-:Y:S01]  /*5260*/  IMAD.X R213, R41, 0x1, R120.reuse, P2 ;  /* 0x0000000129d57824 */ /* 0x100fe200010e0678 */
[-C--:B------:R-:W-:Y:S01]  /*5270*/  IADD3 RZ, P2, PT, R44, R119.reuse, RZ ;  /* 0x000000772cff7210 */ /* 0x080fe20007f5e0ff */
[----:B------:R-:W-:Y:S01]  /*5280*/  IMAD.IADD R110, R42, 0x1, R119 ;  /* 0x000000012a6e7824 */ /* 0x000fe200078e0277 */
[----:B------:R1:W4:Y:S01]  /*5290*/  @!P0 LDG.E.U16 R220, desc[UR10][R106.64] ;  /* 0x0000000a6adc8981 */ /* 0x000322000c1e1500 */
[----:B0-----:R-:W-:Y:S01]  /*52a0*/  IMAD.X R55, R47, 0x1, R120, P1 ;  /* 0x000000012f377824 */ /* 0x001fe200008e0678 */
[----:B------:R-:W-:Y:S02]  /*52b0*/  IADD3 RZ, P1, PT, R50, R119, RZ ;  /* 0x0000007732ff7210 */ /* 0x000fe40007f3e0ff */
[----:B------:R0:W4:Y:S01]  /*52c0*/  @!P0 LDG.E.U16 R108, desc[UR10][R110.64] ;  /* 0x0000000a6e6c8981 */ /* 0x000122000c1e1500 */
[----:B------:R-:W-:Y:S01]  /*52d0*/  PRMT R61, RZ, 0x7610, R61 ;  /* 0x00007610ff3d7816 */ /* 0x000fe2000000003d */
[--C-:B------:R-:W-:Y:S01]  /*52e0*/  IMAD.IADD R212, R40, 0x1, R119.reuse ;  /* 0x0000000128d47824 */ /* 0x100fe200078e0277 */
[----:B------:R-:W-:Y:S01]  /*52f0*/  PRMT R84, RZ, 0x7610, R84 ;  /* 0x00007610ff547816 */ /* 0x000fe20000000054 */
[----:B------:R-:W-:-:S02]  /*5300*/  IMAD.IADD R54, R46, 0x1, R119 ;  /* 0x000000012e367824 */ /* 0x000fc400078e0277 */
[--C-:B-1----:R-:W-:Y:S01]  /*5310*/  IMAD.X R107, R45, 0x1, R120.reuse, P2 ;  /* 0x000000012d6b7824 */ /* 0x102fe200010e0678 */
[-C--:B------:R-:W-:Y:S01]  /*5320*/  IADD3 RZ, P2, PT, R48, R119.reuse, RZ ;  /* 0x0000007730ff7210 */ /* 0x080fe20007f5e0ff */
[----:B------:R1:W4:Y:S01]  /*5330*/  @!P0 LDG.E.U16 R61, desc[UR10][R212.64] ;  /* 0x0000000ad43d8981 */ /* 0x000322000c1e1500 */
[----:B0-----:R-:W-:Y:S01]  /*5340*/  IMAD.X R111, R51, 0x1, R120, P1 ;  /* 0x00000001336f7824 */ /* 0x001fe200008e0678 */
[-C--:B------:R-:W-:Y:S02]  /*5350*/  IADD3 RZ, P1, PT, R114, R119.reuse, RZ ;  /* 0x0000007772ff7210 */ /* 0x080fe40007f3e0ff */
[----:B------:R0:W4:Y:S01]  /*5360*/  @!P0 LDG.E.U16 R84, desc[UR10][R54.64] ;  /* 0x0000000a36548981 */ /* 0x000122000c1e1500 */
[----:B------:R-:W-:Y:S01]  /*5370*/  PRMT R60, RZ, 0x7610, R60 ;  /* 0x00007610ff3c7816 */ /* 0x000fe2000000003c */
[----:B------:R-:W-:Y:S01]  /*5380*/  IMAD.IADD R216, R48, 0x1, R119 ;  /* 0x0000000130d87824 */ /* 0x000fe200078e0277 */
[----:B------:R-:W-:Y:S01]  /*5390*/  PRMT R219, RZ, 0x7610, R219 ;  /* 0x00007610ffdb7816 */ /* 0x000fe200000000db */
[--C-:B------:R-:W-:Y:S01]  /*53a0*/  IMAD.X R217, R49, 0x1, R120.reuse, P2 ;  /* 0x0000000131d97824 */ /* 0x100fe200010e0678 */
[----:B-1----:R-:W-:Y:S01]  /*53b0*/  PRMT R213, RZ, 0x7610, R213 ;  /* 0x00007610ffd57816 */ /* 0x002fe200000000d5 */
[--C-:B------:R-:W-:Y:S01]  /*53c0*/  IMAD.IADD R106, R44, 0x1, R119.reuse ;  /* 0x000000012c6a7824 */ /* 0x100fe200078e0277 */
[-C--:B------:R-:W-:Y:S01]  /*53d0*/  IADD3 RZ, P2, PT, R112, R119.reuse, RZ ;  /* 0x0000007770ff7210 */ /* 0x080fe20007f5e0ff */
[----:B------:R-:W-:Y:S01]  /*53e0*/  IMAD.IADD R110, R50, 0x1, R119 ;  /* 0x00000001326e7824 */ /* 0x000fe200078e0277 */
[----:B------:R1:W4:Y:S01]  /*53f0*/  @!P0 LDG.E.U16 R60, desc[UR10][R216.64] ;  /* 0x0000000ad83c8981 */ /* 0x000322000c1e1500 */
[----:B0-----:R-:W-:Y:S01]  /*5400*/  IMAD.X R55, R115, 0x1, R120, P1 ;  /* 0x0000000173377824 */ /* 0x001fe200008e0678 */
[----:B------:R-:W-:-:S02]  /*5410*/  IADD3 RZ, P1, PT, R116, R119, RZ ;  /* 0x0000007774ff7210 */ /* 0x000fc40007f3e0ff */
[----:B------:R0:W4:Y:S01]  /*5420*/  @!P0 LDG.E.U16 R219, desc[UR10][R106.64] ;  /* 0x0000000a6adb8981 */ /* 0x000122000c1e1500 */
[----:B------:R-:W-:-:S03]  /*5430*/  PRMT R218, RZ, 0x7610, R218 ;  /* 0x00007610ffda7816 */ /* 0x000fc600000000da */
[----:B------:R0:W4:Y:S01]  /*5440*/  @!P0 LDG.E.U16 R213, desc[UR10][R110.64] ;  /* 0x0000000a6ed58981 */ /* 0x000122000c1e1500 */
[--C-:B-1----:R-:W-:Y:S02]  /*5450*/  IMAD.X R217, R117, 0x1, R120.reuse, P1 ;  /* 0x0000000175d97824 */ /* 0x102fe400008e0678 */
[--C-:B0-----:R-:W-:Y:S02]  /*5460*/  IMAD.IADD R106, R112, 0x1, R119.reuse ;  /* 0x00000001706a7824 */ /* 0x101fe400078e0277 */
[--C-:B------:R-:W-:Y:S01]  /*5470*/  IMAD.X R107, R113, 0x1, R120.reuse, P2 ;  /* 0x00000001716b7824 */ /* 0x100fe200010e0678 */
[----:B------:R-:W-:Y:S01]  /*5480*/  IADD3 R110, P1, PT, R184, R119, RZ ;  /* 0x00000077b86e7210 */ /* 0x000fe20007f3e0ff */
[----:B------:R-:W-:Y:S01]  /*5490*/  IMAD.IADD R54, R114, 0x1, R119 ;  /* 0x0000000172367824 */ /* 0x000fe200078e0277 */
[----:B------:R-:W-:Y:S02]  /*54a0*/  PRMT R75, RZ, 0x7610, R75 ;  /* 0x00007610ff4b7816 */ /* 0x000fe4000000004b */
[----:B------:R0:W4:Y:S01]  /*54b0*/  @!P0 LDG.E.U16 R218, desc[UR10][R106.64] ;  /* 0x0000000a6ada8981 */ /* 0x000122000c1e1500 */
[----:B------:R-:W-:Y:S01]  /*54c0*/  IMAD.X R111, R183, 0x1, R120, P1 ;  /* 0x00000001b76f7824 */ /* 0x000fe200008e0678 */
[----:B------:R-:W-:Y:S01]  /*54d0*/  PRMT R59, RZ, 0x7610, R59 ;  /* 0x00007610ff3b7816 */ /* 0x000fe2000000003b */
[----:B------:R-:W-:Y:S01]  /*54e0*/  IMAD.IADD R216, R116, 0x1, R119 ;  /* 0x0000000174d87824 */ /* 0x000fe200078e0277 */
[----:B------:R1:W4:Y:S01]  /*54f0*/  @!P0 LDG.E.U16 R75, desc[UR10][R54.64] ;  /* 0x0000000a364b8981 */ /* 0x000322000c1e1500 */
[----:B------:R-:W-:-:S03]  /*5500*/  PRMT R242, RZ, 0x7610, R242 ;  /* 0x00007610fff27816 */ /* 0x000fc600000000f2 */
[----:B------:R3:W4:Y:S01]  /*5510*/  @!P0 LDG.E.U16 R59, desc[UR10][R216.64] ;  /* 0x0000000ad83b8981 */ /* 0x000722000c1e1500 */
[-C--:B0-----:R-:W-:Y:S02]  /*5520*/  IADD3 R106, P1, PT, R176, R119.reuse, RZ ;  /* 0x00000077b06a7210 */ /* 0x081fe40007f3e0ff */
[----:B------:R-:W-:Y:S01]  /*5530*/  PRMT R243, RZ, 0x7610, R243 ;  /* 0x00007610fff37816 */ /* 0x000fe200000000f3 */
[----:B------:R0:W4:Y:S02]  /*5540*/  @!P0 LDG.E.U16 R242, desc[UR10][R110.64] ;  /* 0x0000000a6ef28981 */ /* 0x000124000c1e1500 */
[----:B------:R-:W-:Y:S01]  /*5550*/  IMAD.X R107, R175, 0x1, R120, P1 ;  /* 0x00000001af6b7824 */ /* 0x000fe200008e0678 */
[-C--:B-1----:R-:W-:Y:S02]  /*5560*/  IADD3 R54, P1, PT, R168, R119.reuse, RZ ;  /* 0x00000077a8367210 */ /* 0x082fe40007f3e0ff */
[----:B------:R-:W-:Y:S02]  /*5570*/  PRMT R244, RZ, 0x7610, R244 ;  /* 0x00007610fff47816 */ /* 0x000fe400000000f4 */
[----:B------:R1:W4:Y:S01]  /*5580*/  @!P0 LDG.E.U16 R243, desc[UR10][R106.64] ;  /* 0x0000000a6af38981 */ /* 0x000322000c1e1500 */
[----:B------:R-:W-:Y:S01]  /*5590*/  IMAD.X R55, R167, 0x1, R120, P1 ;  /* 0x00000001a7377824 */ /* 0x000fe200008e0678 */
[----:B---3--:R-:W-:-:S02]  /*55a0*/  IADD3 R216, P1, PT, R160, R119, RZ ;  /* 0x00000077a0d87210 */ /* 0x008fc40007f3e0ff */
[-C--:B------:R-:W-:Y:S02]  /*55b0*/  IADD3 R222, P2, PT, R192, R119.reuse, RZ ;  /* 0x00000077c0de7210 */ /* 0x080fe40007f5e0ff */
[----:B------:R-:W-:Y:S01]  /*55c0*/  PRMT R241, RZ, 0x7610, R241 ;  /* 0x00007610fff17816 */ /* 0x000fe200000000f1 */
[--C-:B------:R-:W-:Y:S01]  /*55d0*/  IMAD.X R217, R159, 0x1, R120.reuse, P1 ;  /* 0x000000019fd97824 */ /* 0x100fe200008e0678 */
[-C--:B0-----:R-:W-:Y:S01]  /*55e0*/  IADD3 R110, P1, PT, R152, R119.reuse, RZ ;  /* 0x00000077986e7210 */ /* 0x081fe20007f3e0ff */
[----:B------:R0:W3:Y:S04]  /*55f0*/  @!P0 LDG.E.U16 R244, desc[UR10][R54.64] ;  /* 0x0000000a36f48981 */ /* 0x0000e8000c1e1500 */
[--C-:B------:R-:W-:Y:S01]  /*5600*/  IMAD.X R111, R151, 0x1, R120.reuse, P1 ;  /* 0x00000001976f7824 */ /* 0x100fe200008e0678 */
[----:B-1----:R-:W-:Y:S01]  /*5610*/  IADD3 R106, P1, PT, R144, R119, RZ ;  /* 0x00000077906a7210 */ /* 0x002fe20007f3e0ff */
[----:B------:R-:W-:-:S04]  /*5620*/  IMAD.X R223, R191, 0x1, R120, P2 ;  /* 0x00000001bfdf7824 */ /* 0x000fc800010e0678 */
[----:B------:R-:W-:Y:S01]  /*5630*/  IMAD.X R107, R143, 0x1, R120, P1 ;  /* 0x000000018f6b7824 */ /* 0x000fe200008e0678 */
[----:B0-----:R-:W-:Y:S01]  /*5640*/  IADD3 R54, P1, PT, R136, R119, RZ ;  /* 0x0000007788367210 */ /* 0x001fe20007f3e0ff */
[----:B------:R0:W3:Y:S01]  /*5650*/  @!P0 LDG.E.U16 R241, desc[UR10][R222.64] ;  /* 0x0000000adef18981 */ /* 0x0000e2000c1e1500 */
[----:B------:R-:W-:-:S03]  /*5660*/  PRMT R246, RZ, 0x7610, R246 ;  /* 0x00007610fff67816 */ /* 0x000fc600000000f6 */
[----:B------:R-:W-:Y:S01]  /*5670*/  IMAD.X R55, R135, 0x1, R120, P1 ;  /* 0x0000000187377824 */ /* 0x000fe200008e0678 */
[----:B------:R-:W-:Y:S02]  /*5680*/  PRMT R247, RZ, 0x7610, R247 ;  /* 0x00007610fff77816 */ /* 0x000fe400000000f7 */
[----:B------:R1:W3:Y:S01]  /*5690*/  @!P0 LDG.E.U16 R246, desc[UR10][R110.64] ;  /* 0x0000000a6ef68981 */ /* 0x0002e2000c1e1500 */
[----:B0-----:R-:W-:-:S03]  /*56a0*/  IADD3 R222, P1, PT, R128, R119, RZ ;  /* 0x0000007780de7210 */ /* 0x001fc60007f3e0ff */
[----:B------:R0:W3:Y:S02]  /*56b0*/  @!P0 LDG.E.U16 R247, desc[UR10][R106.64] ;  /* 0x0000000a6af78981 */ /* 0x0000e4000c1e1500 */
[----:B------:R-:W-:Y:S01]  /*56c0*/  IMAD.X R223, R127, 0x1, R120, P1 ;  /* 0x000000017fdf7824 */ /* 0x000fe200008e0678 */
[----:B-1----:R-:W-:Y:S02]  /*56d0*/  IADD3 R110, P1, PT, R2, R119, RZ ;  /* 0x00000077026e7210 */ /* 0x002fe40007f3e0ff */
[----:B------:R-:W-:-:S03]  /*56e0*/  PRMT R248, RZ, 0x7610, R248 ;  /* 0x00007610fff87816 */ /* 0x000fc600000000f8 */
[--C-:B------:R-:W-:Y:S01]  /*56f0*/  IMAD.X R111, R3, 0x1, R120.reuse, P1 ;  /* 0x00000001036f7824 */ /* 0x100fe200008e0678 */
[----:B0-----:R-:W-:Y:S02]  /*5700*/  IADD3 R106, P1, PT, R190, R119, RZ ;  /* 0x00000077be6a7210 */ /* 0x001fe40007f3e0ff */
[----:B------:R-:W-:Y:S01]  /*5710*/  PRMT R245, RZ, 0x7610, R245 ;  /* 0x00007610fff57816 */ /* 0x000fe200000000f5 */
[----:B------:R0:W3:Y:S01]  /*5720*/  @!P0 LDG.E.U16 R248, desc[UR10][R54.64] ;  /* 0x0000000a36f88981 */ /* 0x0000e2000c1e1500 */
[----:B------:R-:W-:Y:S01]  /*5730*/  PRMT R249, RZ, 0x7610, R249 ;  /* 0x00007610fff97816 */ /* 0x000fe200000000f9 */
[----:B------:R-:W-:-:S03]  /*5740*/  IMAD.X R107, R189, 0x1, R120, P1 ;  /* 0x00000001bd6b7824 */ /* 0x000fc600008e0678 */
[----:B------:R1:W3:Y:S04]  /*5750*/  @!P0 LDG.E.U16 R245, desc[UR10][R216.64] ;  /* 0x0000000ad8f58981 */ /* 0x0002e8000c1e1500 */
[----:B------:R5:W3:Y:S01]  /*5760*/  @!P0 LDG.E.U16 R249, desc[UR10][R222.64] ;  /* 0x0000000adef98981 */ /* 0x000ae2000c1e1500 */
[----:B0-----:R-:W-:-:S05]  /*5770*/  IADD3 R54, P1, PT, R182, R119, RZ ;  /* 0x00000077b6367210 */ /* 0x001fca0007f3e0ff */
[----:B------:R-:W-:Y:S01]  /*5780*/  IMAD.X R55, R181, 0x1, R120, P1 ;  /* 0x00000001b5377824 */ /* 0x000fe200008e0678 */
[----:B-1----:R-:W-:Y:S02]  /*5790*/  PRMT R216, RZ, 0x7610, R216 ;  /* 0x00007610ffd87816 */ /* 0x002fe400000000d8 */
[-C--:B-----5:R-:W-:Y:S02]  /*57a0*/  IADD3 R222, P1, PT, R174, R119.reuse, RZ ;  /* 0x00000077aede7210 */ /* 0x0a0fe40007f3e0ff */
[----:B------:R-:W-:Y:S02]  /*57b0*/  PRMT R250, RZ, 0x7610, R250 ;  /* 0x00007610fffa7816 */ /* 0x000fe400000000fa */
[----:B------:R0:W5:Y:S01]  /*57c0*/  @!P0 LDG.E.U16 R216, desc[UR10][R54.64] ;  /* 0x0000000a36d88981 */ /* 0x000162000c1e1500 */
[----:B------:R-:W-:Y:S01]  /*57d0*/  PRMT R217, RZ, 0x7610, R217 ;  /* 0x00007610ffd97816 */ /* 0x000fe200000000d9 */
[----:B------:R-:W-:Y:S02]  /*57e0*/  IMAD.X R223, R173, 0x1, R120, P1 ;  /* 0x00000001addf7824 */ /* 0x000fe400008e0678 */
[----:B------:R1:W3:Y:S04]  /*57f0*/  @!P0 LDG.E.U16 R250, desc[UR10][R110.64] ;  /* 0x0000000a6efa8981 */ /* 0x0002e8000c1e1500 */
[----:B------:R1:W3:Y:S01]  /*5800*/  @!P0 LDG.E.U16 R217, desc[UR10][R106.64] ;  /* 0x0000000a6ad98981 */ /* 0x0002e2000c1e1500 */
[----:B0-----:R-:W-:-:S05]  /*5810*/  IADD3 R54, P1, PT, R166, R119, RZ ;  /* 0x00000077a6367210 */ /* 0x001fca0007f3e0ff */
[----:B------:R-:W-:Y:S01]  /*5820*/  IMAD.X R55, R165, 0x1, R120, P1 ;  /* 0x00000001a5377824 */ /* 0x000fe200008e0678 */
[----:B-1----:R-:W-:Y:S02]  /*5830*/  PRMT R111, RZ, 0x7610, R111 ;  /* 0x00007610ff6f7816 */ /* 0x002fe4000000006f */
[-C--:B------:R-:W-:Y:S02]  /*5840*/  IADD3 R106, P1, PT, R158, R119.reuse, RZ ;  /* 0x000000779e6a7210 */ /* 0x080fe40007f3e0ff */
[----:B------:R-:W-:Y:S02]  /*5850*/  PRMT R212, RZ, 0x7610, R212 ;  /* 0x00007610ffd47816 */ /* 0x000fe400000000d4 */
[----:B------:R0:W3:Y:S01]  /*5860*/  @!P0 LDG.E.U16 R111, desc[UR10][R54.64] ;  /* 0x0000000a366f8981 */ /* 0x0000e2000c1e1500 */
[----:B------:R-:W-:Y:S01]  /*5870*/  IMAD.X R107, R157, 0x1, R120, P1 ;  /* 0x000000019d6b7824 */ /* 0x000fe200008e0678 */
[----:B------:R-:W-:Y:S02]  /*5880*/  PRMT R109, RZ, 0x7610, R109 ;  /* 0x00007610ff6d7816 */ /* 0x000fe4000000006d */
[----:B------:R1:W3:Y:S01]  /*5890*/  @!P0 LDG.E.U16 R212, desc[UR10][R222.64] ;  /* 0x0000000aded48981 */ /* 0x0002e2000c1e1500 */
[----:B0-----:R-:W-:-:S05]  /*58a0*/  IADD3 R54, P1, PT, R150, R119, RZ ;  /* 0x0000007796367210 */ /* 0x001fca0007f3e0ff */
[----:B------:R-:W-:Y:S01]  /*58b0*/  IMAD.X R55, R149, 0x1, R120, P1 ;  /* 0x0000000195377824 */ /* 0x000fe200008e0678 */
[-C--:B-1----:R-:W-:Y:S02]  /*58c0*/  IADD3 R222, P1, PT, R142, R119.reuse, RZ ;  /* 0x000000778ede7210 */ /* 0x082fe40007f3e0ff */
[----:B------:R-:W-:Y:S02]  /*58d0*/  PRMT R110, RZ, 0x7610, R110 ;  /* 0x00007610ff6e7816 */ /* 0x000fe4000000006e */
[----:B------:R0:W3:Y:S01]  /*58e0*/  @!P0 LDG.E.U16 R109, desc[UR10][R54.64] ;  /* 0x0000000a366d8981 */ /* 0x0000e2000c1e1500 */
[----:B------:R-:W-:Y:S01]  /*58f0*/  IMAD.X R223, R141, 0x1, R120, P1 ;  /* 0x000000018ddf7824 */ /* 0x000fe200008e0678 */
[----:B------:R-:W-:Y:S02]  /*5900*/  PRMT R73, RZ, 0x7610, R73 ;  /* 0x00007610ff497816 */ /* 0x000fe40000000049 */
[----:B------:R1:W3:Y:S01]  /*5910*/  @!P0 LDG.E.U16 R110, desc[UR10][R106.64] ;  /* 0x0000000a6a6e8981 */ /* 0x0002e2000c1e1500 */
[----:B------:R-:W1:Y:S03]  /*5920*/  S2UR UR6, SR_CgaCtaId ;  /* 0x00000000000679c3 */ /* 0x000e660000008800 */
[----:B------:R1:W3:Y:S01]  /*5930*/  @!P0 LDG.E.U16 R73, desc[UR10][R222.64] ;  /* 0x0000000ade498981 */ /* 0x0002e2000c1e1500 */
[----:B0-----:R-:W-:-:S02]  /*5940*/  IADD3 R54, P1, PT, R134, R119, RZ ;  /* 0x0000007786367210 */ /* 0x001fc40007f3e0ff */
[----:B-1----:R-:W-:-:S03]  /*5950*/  PRMT R107, RZ, 0x7610, R107 ;  /* 0x00007610ff6b7816 */ /* 0x002fc6000000006b */
[----:B------:R-:W-:Y:S01]  /*5960*/  IMAD.X R55, R133, 0x1, R120, P1 ;  /* 0x0000000185377824 */ /* 0x000fe200008e0678 */
[-C--:B------:R-:W-:Y:S02]  /*5970*/  IADD3 R222, P1, PT, R126, R119.reuse, RZ ;  /* 0x000000777ede7210 */ /* 0x080fe40007f3e0ff */
[----:B------:R-:W-:Y:S02]  /*5980*/  SHF.R.S32.HI R251, RZ, 0x6, R230 ;  /* 0x00000006fffb7819 */ /* 0x000fe400000114e6 */
[----:B------:R0:W3:Y:S01]  /*5990*/  @!P0 LDG.E.U16 R107, desc[UR10][R54.64] ;  /* 0x0000000a366b8981 */ /* 0x0000e2000c1e1500 */
[----:B------:R-:W-:Y:S02]  /*59a0*/  IMAD.SHL.U32 R230, R231, 0x2, RZ ;  /* 0x00000002e7e67824 */ /* 0x000fe400078e00ff */
[----:B------:R-:W-:Y:S01]  /*59b0*/  IMAD.X R223, R125, 0x1, R120, P1 ;  /* 0x000000017ddf7824 */ /* 0x000fe200008e0678 */
[----:B------:R-:W-:Y:S02]  /*59c0*/  SGXT R251, R251, 0x1 ;  /* 0x00000001fbfb781a */ /* 0x000fe40000000200 */
[----:B0-----:R-:W-:-:S02]  /*59d0*/  IADD3 R54, P1, PT, R4, R119, RZ ;  /* 0x0000007704367210 */ /* 0x001fc40007f3e0ff */
[----:B------:R-:W-:Y:S02]  /*59e0*/  PRMT R105, RZ, 0x7610, R105 ;  /* 0x00007610ff697816 */ /* 0x000fe40000000069 */
[----:B------:R-:W-:Y:S01]  /*59f0*/  LOP3.LUT R251, R230, 0x90, R251, 0x78, !PT ;  /* 0x00000090e6fb7812 */ /* 0x000fe200078e78fb */
[----:B------:R-:W-:Y:S01]  /*5a00*/  IMAD.X R55, R5, 0x1, R120, P1 ;  /* 0x0000000105377824 */ /* 0x000fe200008e0678 */
[----:B------:R-:W-:Y:S02]  /*5a10*/  IADD3 R230, P1, PT, R164, R119, RZ ;  /* 0x00000077a4e67210 */ /* 0x000fe40007f3e0ff */
[----:B------:R-:W-:Y:S02]  /*5a20*/  PRMT R106, RZ, 0x7610, R106 ;  /* 0x00007610ff6a7816 */ /* 0x000fe4000000006a */
[----:B------:R0:W3:Y:S01]  /*5a30*/  @!P0 LDG.E.U16 R105, desc[UR10][R54.64] ;  /* 0x0000000a36698981 */ /* 0x0000e2000c1e1500 */
[----:B------:R-:W-:Y:S01]  /*5a40*/  IMAD.X R231, R163, 0x1, R120, P1 ;  /* 0x00000001a3e77824 */ /* 0x000fe200008e0678 */
[----:B------:R-:W-:-:S02]  /*5a50*/  UMOV UR4, 0x400 ;  /* 0x0000040000047882 */ /* 0x000fc40000000000 */
[----:B------:R1:W3:Y:S01]  /*5a60*/  @!P0 LDG.E.U16 R106, desc[UR10][R222.64] ;  /* 0x0000000ade6a8981 */ /* 0x0002e2000c1e1500 */
[----:B0-----:R-:W-:Y:S01]  /*5a70*/  IADD3 R54, P1, PT, R172, R119, RZ ;  /* 0x00000077ac367210 */ /* 0x001fe20007f3e0ff */
[----:B------:R-:W-:Y:S01]  /*5a80*/  ULEA UR4, UR6, UR4, 0x18 ;  /* 0x0000000406047291 */ /* 0x000fe2000f8ec0ff */
[----:B-1----:R-:W-:-:S03]  /*5a90*/  PRMT R223, RZ, 0x7610, R223 ;  /* 0x00007610ffdf7816 */ /* 0x002fc600000000df */
[----:B------:R-:W-:Y:S01]  /*5aa0*/  IMAD.X R55, R171, 0x1, R120, P1 ;  /* 0x00000001ab377824 */ /* 0x000fe200008e0678 */
[----:B------:R-:W-:-:S04]  /*5ab0*/  PRMT R222, RZ, 0x7610, R222 ;  /* 0x00007610ffde7816 */ /* 0x000fc800000000de */
[----:B------:R0:W3:Y:S04]  /*5ac0*/  @!P0 LDG.E.U16 R223, desc[UR10][R54.64] ;  /* 0x0000000a36df8981 */ /* 0x0000e8000c1e1500 */
[----:B------:R1:W-:Y:S04]  /*5ad0*/  STS.U16 [R251+UR4+0x4200], R224 ;  /* 0x004200e0fb007988 */ /* 0x0003e80008000404 */
[----:B------:R1:W3:Y:S01]  /*5ae0*/  @!P0 LDG.E.U16 R222, desc[UR10][R230.64] ;  /* 0x0000000ae6de8981 */ /* 0x0002e2000c1e1500 */
[----:B0-----:R-:W-:Y:S02]  /*5af0*/  IADD3 R54, P1, PT, R180, R119, RZ ;  /* 0x00000077b4367210 */ /* 0x001fe40007f3e0ff */
[----:B-1----:R-:W-:-:S03]  /*5b00*/  PRMT R224, RZ, 0x7610, R224 ;  /* 0x00007610ffe07816 */ /* 0x002fc600000000e0 */
[----:B------:R-:W-:Y:S01]  /*5b10*/  IMAD.X R55, R179, 0x1, R120, P1 ;  /* 0x00000001b3377824 */ /* 0x000fe200008e0678 */
[----:B------:R-:W-:-:S04]  /*5b20*/  IADD3 R230, P1, PT, R188, R119, RZ ;  /* 0x00000077bce67210 */ /* 0x000fc80007f3e0ff */
[----:B------:R0:W3:Y:S01]  /*5b30*/  @!P0 LDG.E.U16 R224, desc[UR10][R54.64] ;  /* 0x0000000a36e08981 */ /* 0x0000e2000c1e1500 */
[----:B------:R-:W-:-:S03]  /*5b40*/  IMAD.X R231, R187, 0x1, R120, P1 ;  /* 0x00000001bbe77824 */ /* 0x000fc600008e0678 */
[----:B--2---:R1:W-:Y:S01]  /*5b50*/  STS.U16 [R251+UR4+0x4600], R226 ;  /* 0x004600e2fb007988 */ /* 0x0043e20008000404 */
[----:B0-----:R-:W-:Y:S02]  /*5b60*/  IADD3 R54, P1, PT, R156, R119, RZ ;  /* 0x000000779c367210 */ /* 0x001fe40007f3e0ff */
[----:B-1----:R-:W-:-:S03]  /*5b70*/  PRMT R226, RZ, 0x7610, R226 ;  /* 0x00007610ffe27816 */ /* 0x002fc600000000e2 */
[--C-:B------:R-:W-:Y:S01]  /*5b80*/  IMAD.X R55, R155, 0x1, R120.reuse, P1 ;  /* 0x000000019b377824 */ /* 0x100fe200008e0678 */
[----:B------:R0:W-:Y:S04]  /*5b90*/  STS.U16 [R251+UR4+0x4000], R225 ;  /* 0x004000e1fb007988 */ /* 0x0001e80008000404 */
[----:B------:R1:W2:Y:S01]  /*5ba0*/  @!P0 LDG.E.U16 R226, desc[UR10][R54.64] ;  /* 0x0000000a36e28981 */ /* 0x0002a2000c1e1500 */
[----:B0-----:R-:W-:Y:S02]  /*5bb0*/  PRMT R225, RZ, 0x7610, R225 ;  /* 0x00007610ffe17816 */ /* 0x001fe400000000e1 */
[----:B-1----:R-:W-:Y:S01]  /*5bc0*/  IADD3 R54, P1, PT, R148, R119, RZ ;  /* 0x0000007794367210 */ /* 0x002fe20007f3e0ff */
[----:B------:R0:W-:Y:S04]  /*5bd0*/  STS.U16 [R251+UR4+0x4400], R227 ;  /* 0x004400e3fb007988 */ /* 0x0001e80008000404 */
[----:B------:R1:W2:Y:S01]  /*5be0*/  @!P0 LDG.E.U16 R225, desc[UR10][R230.64] ;  /* 0x0000000ae6e18981 */ /* 0x0002a2000c1e1500 */
[----:B------:R-:W-:Y:S01]  /*5bf0*/  IMAD.X R55, R147, 0x1, R120, P1 ;  /* 0x0000000193377824 */ /* 0x000fe200008e0678 */
[----:B0-----:R-:W-:-:S02]  /*5c00*/  PRMT R227, RZ, 0x7610, R227 ;  /* 0x00007610ffe37816 */ /* 0x001fc400000000e3 */
[----:B------:R0:W-:Y:S01]  /*5c10*/  STS.U16 [R251+UR4+0x4a00], R228 ;  /* 0x004a00e4fb007988 */ /* 0x0001e20008000404 */
[----:B-1----:R-:W-:-:S03]  /*5c20*/  IADD3 R230, P1, PT, R140, R119, RZ ;  /* 0x000000778ce67210 */ /* 0x002fc60007f3e0ff */
[----:B------:R1:W2:Y:S02]  /*5c30*/  @!P0 LDG.E.U16 R227, desc[UR10][R54.64] ;  /* 0x0000000a36e38981 */ /* 0x0002a4000c1e1500 */
[----:B------:R-:W-:Y:S01]  /*5c40*/  IMAD.X R231, R139, 0x1, R120, P1 ;  /* 0x000000018be77824 */ /* 0x000fe200008e0678 */
[----:B0-----:R-:W-:Y:S01]  /*5c50*/  PRMT R228, RZ, 0x7610, R228 ;  /* 0x00007610ffe47816 */ /* 0x001fe200000000e4 */
[----:B------:R0:W-:Y:S01]  /*5c60*/  STS.U16 [R251+UR4+0x4800], R229 ;  /* 0x004800e5fb007988 */ /* 0x0001e20008000404 */
[----:B-1----:R-:W-:-:S04]  /*5c70*/  IADD3 R54, P1, PT, R132, R119, RZ ;  /* 0x0000007784367210 */ /* 0x002fc80007f3e0ff */
[----:B------:R1:W2:Y:S04]  /*5c80*/  @!P0 LDG.E.U16 R228, desc[UR10][R230.64] ;  /* 0x0000000ae6e48981 */ /* 0x0002a8000c1e1500 */
[----:B------:R1:W-:Y:S01]  /*5c90*/  STS.U16 [R251+UR4+0x4c00], R236 ;  /* 0x004c00ecfb007988 */ /* 0x0003e20008000404 */
[----:B------:R-:W-:Y:S01]  /*5ca0*/  IMAD.X R55, R131, 0x1, R120, P1 ;  /* 0x0000000183377824 */ /* 0x000fe200008e0678 */
[----:B0-----:R-:W-:Y:S02]  /*5cb0*/  PRMT R229, RZ, 0x7610, R229 ;  /* 0x00007610ffe57816 */ /* 0x001fe400000000e5 */
[----:B-1----:R-:W-:Y:S01]  /*5cc0*/  LOP3.LUT R230, R251, 0x20, RZ, 0x3c, !PT ;  /* 0x00000020fbe67812 */ /* 0x002fe200078e3cff */
[----:B------:R-:W-:Y:S01]  /*5cd0*/  STS.U16 [R251+UR4+0x4e00], R232 ;  /* 0x004e00e8fb007988 */ /* 0x000fe20008000404 */
[----:B------:R-:W-:-:S03]  /*5ce0*/  IADD3 R236, P1, PT, R124, R119, RZ ;  /* 0x000000777cec7210 */ /* 0x000fc60007f3e0ff */
[----:B------:R0:W-:Y:S04]  /*5cf0*/  STS.U16 [R230+UR4+0x4100], R237 ;  /* 0x004100ede6007988 */ /* 0x0001e80008000404 */
[----:B------:R1:W2:Y:S01]  /*5d00*/  @!P0 LDG.E.U16 R229, desc[UR10][R54.64] ;  /* 0x0000000a36e58981 */ /* 0x0002a2000c1e1500 */
[----:B0-----:R-:W-:Y:S01]  /*5d10*/  IMAD.X R237, R123, 0x1, R120, P1 ;  /* 0x000000017bed7824 */ /* 0x001fe200008e0678 */
[----:B-1----:R-:W-:Y:S02]  /*5d20*/  IADD3 R54, P1, PT, R6, R119, RZ ;  /* 0x0000007706367210 */ /* 0x002fe40007f3e0ff */
[----:B------:R-:W-:-:S03]  /*5d30*/  PRMT R232, RZ, 0x7610, R232 ;  /* 0x00007610ffe87816 */ /* 0x000fc600000000e8 */
[----:B------:R-:W-:Y:S01]  /*5d40*/  IMAD.X R55, R7, 0x1, R120, P1 ;  /* 0x0000000107377824 */ /* 0x000fe200008e0678 */
[----:B------:R-:W-:-:S04]  /*5d50*/  PRMT R231, RZ, 0x7610, R231 ;  /* 0x00007610ffe77816 */ /* 0x000fc800000000e7 */
[----:B------:R0:W2:Y:S04]  /*5d60*/  @!P0 LDG.E.U16 R232, desc[UR10][R54.64] ;  /* 0x0000000a36e88981 */ /* 0x0000a8000c1e1500 */
[----:B------:R1:W-:Y:S04]  /*5d70*/  STS.U16 [R230+UR4+0x4500], R233 ;  /* 0x004500e9e6007988 */ /* 0x0003e80008000404 */
[----:B------:R4:W2:Y:S01]  /*5d80*/  @!P0 LDG.E.U16 R231, desc[UR10][R236.64] ;  /* 0x0000000aece78981 */ /* 0x0008a2000c1e1500 */
[----:B0-----:R-:W-:Y:S02]  /*5d90*/  IADD3 R54, P1, PT, R186, R119, RZ ;  /* 0x00000077ba367210 */ /* 0x001fe40007f3e0ff */
[----:B-1----:R-:W-:-:S03]  /*5da0*/  PRMT R233, RZ, 0x7610, R233 ;  /* 0x00007610ffe97816 */ /* 0x002fc600000000e9 */
[----:B------:R-:W-:Y:S01]  /*5db0*/  IMAD.X R55, R185, 0x1, R120, P1 ;  /* 0x00000001b9377824 */ /* 0x000fe200008e0678 */
[----:B----4-:R-:W-:-:S04]  /*5dc0*/  IADD3 R236, P1, PT, R178, R119, RZ ;  /* 0x00000077b2ec7210 */ /* 0x010fc80007f3e0ff */
[----:B------:R0:W4:Y:S01]  /*5dd0*/  @!P0 LDG.E.U16 R233, desc[UR10][R54.64] ;  /* 0x0000000a36e98981 */ /* 0x000122000c1e1500 */
[----:B------:R-:W-:-:S03]  /*5de0*/  IMAD.X R237, R177, 0x1, R120, P1 ;  /* 0x00000001b1ed7824 */ /* 0x000fc600008e0678 */
[----:B------:R1:W-:Y:S01]  /*5df0*/  STS.U16 [R230+UR4+0x4700], R235 ;  /* 0x004700ebe6007988 */ /* 0x0003e20008000404 */
[----:B0-----:R-:W-:Y:S02]  /*5e00*/  IADD3 R54, P1, PT, R170, R119, RZ ;  /* 0x00000077aa367210 */ /* 0x001fe40007f3e0ff */
[----:B-1----:R-:W-:-:S03]  /*5e10*/  PRMT R235, RZ, 0x7610, R235 ;  /* 0x00007610ffeb7816 */ /* 0x002fc600000000eb */
[----:B------:R-:W-:Y:S01]  /*5e20*/  IMAD.X R55, R169, 0x1, R120, P1 ;  /* 0x00000001a9377824 */ /* 0x000fe200008e0678 */
[----:B------:R0:W-:Y:S04]  /*5e30*/  STS.U16 [R230+UR4+0x4300], R234 ;  /* 0x004300eae6007988 */ /* 0x0001e80008000404 */
[----:B------:R1:W2:Y:S01]  /*5e40*/  @!P0 LDG.E.U16 R235, desc[UR10][R54.64] ;  /* 0x0000000a36eb8981 */ /* 0x0002a2000c1e1500 */
[----:B0-----:R-:W-:Y:S02]  /*5e50*/  PRMT R234, RZ, 0x7610, R234 ;  /* 0x00007610ffea7816 */ /* 0x001fe400000000ea */
[-C--:B-1----:R-:W-:Y:S01]  /*5e60*/  IADD3 R54, P1, PT, R162, R119.reuse, RZ ;  /* 0x00000077a2367210 */ /* 0x082fe20007f3e0ff */
[----:B------:R0:W-:Y:S04]  /*5e70*/  STS.U16 [R230+UR4+0x4900], R56 ;  /* 0x00490038e6007988 */ /* 0x0001e80008000404 */
[----:B------:R1:W2:Y:S01]  /*5e80*/  @!P0 LDG.E.U16 R234, desc[UR10][R236.64] ;  /* 0x0000000aecea8981 */ /* 0x0002a2000c1e1500 */
[----:B------:R-:W-:Y:S01]  /*5e90*/  IMAD.X R55, R161, 0x1, R120, P1 ;  /* 0x00000001a1377824 */ /* 0x000fe200008e0678 */
[----:B0-----:R-:W-:-:S02]  /*5ea0*/  IADD3 R56, P1, PT, R154, R119, RZ ;  /* 0x000000779a387210 */ /* 0x001fc40007f3e0ff */
[----:B-1----:R-:W-:Y:S01]  /*5eb0*/  PRMT R236, RZ, 0x7610, R236 ;  /* 0x00007610ffec7816 */ /* 0x002fe200000000ec */
[----:B------:R0:W-:Y:S05]  /*5ec0*/  STS.U16 [R230+UR4+0x4d00], R57 ;  /* 0x004d0039e6007988 */ /* 0x0001ea0008000404 */
[----:B------:R1:W2:Y:S01]  /*5ed0*/  @!P0 LDG.E.U16 R236, desc[UR10][R54.64] ;  /* 0x0000000a36ec8981 */ /* 0x0002a2000c1e1500 */
[----:B0-----:R-:W-:-:S03]  /*5ee0*/  IMAD.X R57, R153, 0x1, R120, P1 ;  /* 0x0000000199397824 */ /* 0x001fc600008e0678 */
[----:B------:R0:W-:Y:S01]  /*5ef0*/  STS.U16 [R230+UR4+0x4b00], R238 ;  /* 0x004b00eee6007988 */ /* 0x0001e20008000404 */
[----:B-1----:R-:W-:-:S05]  /*5f00*/  IADD3 R54, P1, PT, R146, R119, RZ ;  /* 0x0000007792367210 */ /* 0x002fca0007f3e0ff */
[----:B------:R-:W-:Y:S01]  /*5f10*/  IMAD.X R55, R145, 0x1, R120, P1 ;  /* 0x0000000191377824 */ /* 0x000fe200008e0678 */
[----:B0-----:R-:W-:Y:S02]  /*5f20*/  PRMT R238, RZ, 0x7610, R238 ;  /* 0x00007610ffee7816 */ /* 0x001fe400000000ee */
[----:B------:R-:W-:-:S04]  /*5f30*/  PRMT R237, RZ, 0x7610, R237 ;  /* 0x00007610ffed7816 */ /* 0x000fc800000000ed */
[----:B------:R0:W4:Y:S04]  /*5f40*/  @!P0 LDG.E.U16 R238, desc[UR10][R54.64] ;  /* 0x0000000a36ee8981 */ /* 0x000128000c1e1500 */
[----:B------:R1:W-:Y:S04]  /*5f50*/  STS.U16 [R230+UR4+0x4f00], R239 ;  /* 0x004f00efe6007988 */ /* 0x0003e80008000404 */
[----:B------:R5:W4:Y:S01]  /*5f60*/  @!P0 LDG.E.U16 R237, desc[UR10][R56.64] ;  /* 0x0000000a38ed8981 */ /* 0x000b22000c1e1500 */
[----:B0-----:R-:W-:Y:S02]  /*5f70*/  IADD3 R54, P1, PT, R138, R119, RZ ;  /* 0x000000778a367210 */ /* 0x001fe40007f3e0ff */
[----:B-1----:R-:W-:-:S03]  /*5f80*/  PRMT R239, RZ, 0x7610, R239 ;  /* 0x00007610ffef7816 */ /* 0x002fc600000000ef */
[----:B------:R-:W-:Y:S01]  /*5f90*/  IMAD.X R55, R137, 0x1, R120, P1 ;  /* 0x0000000189377824 */ /* 0x000fe200008e0678 */
[----:B-----5:R-:W-:-:S04]  /*5fa0*/  IADD3 R56, P1, PT, R130, R119, RZ ;  /* 0x0000007782387210 */ /* 0x020fc80007f3e0ff */
[----:B------:R0:W5:Y:S01]  /*5fb0*/  @!P0 LDG.E.U16 R239, desc[UR10][R54.64] ;  /* 0x0000000a36ef8981 */ /* 0x000162000c1e1500 */
[----:B------:R-:W-:-:S03]  /*5fc0*/  IMAD.X R57, R129, 0x1, R120, P1 ;  /* 0x0000000181397824 */ /* 0x000fc600008e0678 */
[----:B------:R1:W-:Y:S01]  /*5fd0*/  STS.U16 [R251+UR4+0x3000], R252 ;  /* 0x003000fcfb007988 */ /* 0x0003e20008000404 */
[----:B0-----:R-:W-:-:S03]  /*5fe0*/  IADD3 R54, P1, PT, R122, R119, RZ ;  /* 0x000000777a367210 */ /* 0x001fc60007f3e0ff */
[----:B------:R0:W-:Y:S01]  /*5ff0*/  STS.U16 [R251+UR4+0x3400], R52 ;  /* 0x00340034fb007988 */ /* 0x0001e20008000404 */
[----:B-1----:R-:W-:Y:S01]  /*6000*/  PRMT R252, RZ, 0x7610, R252 ;  /* 0x00007610fffc7816 */ /* 0x002fe200000000fc */
[----:B------:R-:W-:Y:S02]  /*6010*/  IMAD.X R55, R121, 0x1, R120, P1 ;  /* 0x0000000179377824 */ /* 0x000fe400008e0678 */
[----:B------:R1:W-:Y:S04]  /*6020*/  STS.U16 [R251+UR4+0x2800], R240 ;  /* 0x002800f0fb007988 */ /* 0x0003e80008000404 */
[----:B------:R1:W5:Y:S01]  /*6030*/  @!P0 LDG.E.U16 R252, desc[UR10][R54.64] ;  /* 0x0000000a36fc8981 */ /* 0x000362000c1e1500 */
[----:B0-----:R-:W-:-:S03]  /*6040*/  IADD3 R52, P1, PT, R8, R119, RZ ;  /* 0x0000007708347210 */ /* 0x001fc60007f3e0ff */
[----:B------:R0:W-:Y:S01]  /*6050*/  STS.U16 [R251+UR4+0x2c00], R53 ;  /* 0x002c0035fb007988 */ /* 0x0001e20008000404 */
[----:B-1----:R-:W-:Y:S02]  /*6060*/  PRMT R240, RZ, 0x7610, R240 ;  /* 0x00007610fff07816 */ /* 0x002fe400000000f0 */
[----:B------:R-:W-:-:S04]  /*6070*/  PRMT R54, RZ, 0x7610, R54 ;  /* 0x00007610ff367816 */ /* 0x000fc80000000036 */
[----:B------:R1:W5:Y:S01]  /*6080*/  @!P0 LDG.E.U16 R240, desc[UR10][R56.64] ;  /* 0x0000000a38f08981 */ /* 0x000362000c1e1500 */
[----:B0-----:R-:W-:-:S05]  /*6090*/  IMAD.X R53, R9, 0x1, R120, P1 ;  /* 0x0000000109357824 */ /* 0x001fca00008e0678 */
[----:B------:R0:W5:Y:S01]  /*60a0*/  @!P0 LDG.E.U16 R54, desc[UR10][R52.64] ;  /* 0x0000000a34368981 */ /* 0x000162000c1e1500 */
[----:B-1----:R-:W0:Y:S01]  /*60b0*/  S2R R56, SR_TID.X ;  /* 0x0000000000387919 */ /* 0x002e220000002100 */
[----:B------:R-:W1:Y:S02]  /*60c0*/  S2UR UR7, SR_CgaCtaId ;  /* 0x00000000000779c3 */ /* 0x000e640000008800 */
[----:B------:R0:W-:Y:S02]  /*60d0*/  STS.U16 [R251+UR4+0x3c00], R213 ;  /* 0x003c00d5fb007988 */ /* 0x0001e40008000404 */
[----:B0-----:R-:W-:Y:S02]  /*60e0*/  LOP3.LUT R52, R56, 0x3f, RZ, 0xc0, !PT ;  /* 0x0000003f38347812 */ /* 0x001fe400078ec0ff */
[----:B------:R-:W-:-:S03]  /*60f0*/  SHF.R.S32.HI R55, RZ, 0x6, R56 ;  /* 0x00000006ff377819 */ /* 0x000fc60000011438 */
[----:B------:R-:W-:Y:S01]  /*6100*/  IMAD.SHL.U32 R53, R52, 0x2, RZ ;  /* 0x0000000234357824 */ /* 0x000fe200078e00ff */
[----:B------:R-:W-:-:S04]  /*6110*/  SGXT R52, R55, 0x1 ;  /* 0x000000013734781a */ /* 0x000fc80000000200 */
[----:B------:R-:W-:Y:S01]  /*6120*/  LOP3.LUT R57, R53, 0x90, R52, 0x78, !PT ;  /* 0x0000009035397812 */ /* 0x000fe200078e7834 */
[C---:B------:R-:W-:Y:S01]  /*6130*/  IMAD.SHL.U32 R52, R56.reuse, 0x8, RZ ;  /* 0x0000000838347824 */ /* 0x040fe200078e00ff */
[----:B------:R-:W-:-:S04]  /*6140*/  LOP3.LUT R53, R56, 0x7, RZ, 0xc0, !PT ;  /* 0x0000000738357812 */ /* 0x000fc800078ec0ff */
[----:B------:R-:W-:Y:S01]  /*6150*/  LOP3.LUT R52, R52, 0x30, RZ, 0xc0, !PT ;  /* 0x0000003034347812 */ /* 0x000fe200078ec0ff */
[----:B------:R-:W-:-:S04]  /*6160*/  IMAD.SHL.U32 R213, R53, 0x10, RZ ;  /* 0x0000001035d57824 */ /* 0x000fc800078e00ff */
[----:B------:R-:W-:Y:S02]  /*6170*/  IMAD R55, R53, 0x40, R52 ;  /* 0x0000004035377824 */ /* 0x000fe400078e0234 */
[----:B------:R-:W-:Y:S01]  /*6180*/  IMAD.SHL.U32 R52, R56, 0x2, RZ ;  /* 0x0000000238347824 */ /* 0x000fe200078e00ff */
[----:B------:R0:W-:Y:S01]  /*6190*/  STS.U16 [R251+UR4+0x400], R242 ;  /* 0x000400f2fb007988 */ /* 0x0001e20008000404 */
[----:B------:R-:W-:-:S03]  /*61a0*/  UMOV UR6, 0x400 ;  /* 0x0000040000067882 */ /* 0x000fc60000000000 */
[--C-:B0-----:R-:W-:Y:S02]  /*61b0*/  LOP3.LUT R242, R55, 0x10, R52.reuse, 0x78, !PT ;  /* 0x0000001037f27812 */ /* 0x101fe400078e7834 */
[----:B------:R-:W-:Y:S02]  /*61c0*/  LOP3.LUT R55, R213, 0x30, R52, 0x78, !PT ;  /* 0x00000030d5377812 */ /* 0x000fe400078e7834 */
[----:B------:R-:W-:Y:S01]  /*61d0*/  LOP3.LUT R52, R56, 0x60, RZ, 0xc0, !PT ;  /* 0x0000006038347812 */ /* 0x000fe200078ec0ff */
[----:B-1----:R-:W-:Y:S01]  /*61e0*/  ULEA UR6, UR7, UR6, 0x18 ;  /* 0x0000000607067291 */ /* 0x002fe2000f8ec0ff */
[----:B------:R0:W-:Y:S03]  /*61f0*/  STS.U16 [R251+UR4+0x3800], R108 ;  /* 0x0038006cfb007988 */ /* 0x0001e60008000404 */
[----:B------:R-:W-:Y:S01]  /*6200*/  IMAD R52, R53, 0x4, R52 ;  /* 0x0000000435347824 */ /* 0x000fe200078e0234 */
[----:B---3--:R-:W-:Y:S04]  /*6210*/  STS.U16 [R251+UR4], R241 ;  /* 0x000000f1fb007988 */ /* 0x008fe80008000404 */
[----:B------:R-:W-:Y:S01]  /*6220*/  STS.U16 [R251+UR4+0x800], R243 ;  /* 0x000800f3fb007988 */ /* 0x000fe20008000404 */
[----:B0-----:R-:W-:Y:S01]  /*6230*/  IMAD.U32 R108, R52, 0x20, R55 ;  /* 0x00000020346c7824 */ /* 0x001fe200078e0037 */
[----:B------:R-:W-:-:S02]  /*6240*/  LOP3.LUT R52, R57, 0x40, RZ, 0x3c, !PT ;  /* 0x0000004039347812 */ /* 0x000fc400078e3cff */
[----:B------:R-:W-:Y:S04]  /*6250*/  STS.U16 [R251+UR4+0xc00], R244 ;  /* 0x000c00f4fb007988 */ /* 0x000fe80008000404 */
[----:B------:R-:W-:Y:S04]  /*6260*/  STS.U16 [R251+UR4+0x1000], R245 ;  /* 0x001000f5fb007988 */ /* 0x000fe80008000404 */
[----:B------:R-:W-:Y:S04]  /*6270*/  STS.U16 [R251+UR4+0x1400], R246 ;  /* 0x001400f6fb007988 */ /* 0x000fe80008000404 */
[----:B------:R-:W-:Y:S04]  /*6280*/  STS.U16 [R251+UR4+0x1800], R247 ;  /* 0x001800f7fb007988 */ /* 0x000fe80008000404 */
[----:B------:R-:W-:Y:S04]  /*6290*/  STS.U16 [R251+UR4+0x1c00], R248 ;  /* 0x001c00f8fb007988 */ /* 0x000fe80008000404 */
[----:B------:R-:W-:Y:S04]  /*62a0*/  STS.U16 [R251+UR4+0x2000], R249 ;  /* 0x002000f9fb007988 */ /* 0x000fe80008000404 */
[----:B------:R-:W-:Y:S04]  /*62b0*/  STS.U16 [R251+UR4+0x2400], R250 ;  /* 0x002400fafb007988 */ /* 0x000fe80008000404 */
[----:B------:R0:W-:Y:S04]  /*62c0*/  STS.U16 [R230+UR4+0x1500], R109 ;  /* 0x0015006de6007988 */ /* 0x0001e80008000404 */
[----:B------:R-:W-:Y:S01]  /*62d0*/  STS.U16 [R230+UR4+0x2900], R58 ;  /* 0x0029003ae6007988 */ /* 0x000fe20008000404 */
[----:B0-----:R-:W-:-:S03]  /*62e0*/  LOP3.LUT R109, R57, 0x60, RZ, 0x3c, !PT ;  /* 0x00000060396d7812 */ /* 0x001fc600078e3cff */
        /* <DEDUP_REMOVED lines=8> */
[----:B------:R-:W-:Y:S04]  /*6370*/  STS.U16 [R230+UR4+0xd00], R111 ;  /* 0x000d006fe6007988 */ /* 0x000fe80008000404 */
        /* <DEDUP_REMOVED lines=14> */
[----:B--2---:R-:W-:Y:S04]  /*6460*/  STS.U16 [R52+UR6+0x200], R225 ;  /* 0x000200e134007988 */ /* 0x004fe80008000406 */
        /* <DEDUP_REMOVED lines=12> */
[----:B----4-:R-:W-:Y:S04]  /*6530*/  STS.U16 [R109+UR6+0x300], R233 ;  /* 0x000300e96d007988 */ /* 0x010fe80008000406 */
[----:B------:R-:W-:Y:S04]  /*6540*/  STS.U16 [R109+UR6+0x700], R234 ;  /* 0x000700ea6d007988 */ /* 0x000fe80008000406 */
[----:B------:R-:W-:Y:S04]  /*6550*/  STS.U16 [R109+UR6+0xb00], R235 ;  /* 0x000b00eb6d007988 */ /* 0x000fe80008000406 */
[----:B------:R-:W-:Y:S04]  /*6560*/  STS.U16 [R109+UR6+0xf00], R236 ;  /* 0x000f00ec6d007988 */ /* 0x000fe80008000406 */
[----:B------:R-:W-:Y:S04]  /*6570*/  STS.U16 [R109+UR6+0x1300], R237 ;  /* 0x001300ed6d007988 */ /* 0x000fe80008000406 */
[----:B------:R-:W-:Y:S04]  /*6580*/  STS.U16 [R109+UR6+0x1700], R238 ;  /* 0x001700ee6d007988 */ /* 0x000fe80008000406 */
[----:B-----5:R-:W-:Y:S04]  /*6590*/  STS.U16 [R109+UR6+0x1b00], R239 ;  /* 0x001b00ef6d007988 */ /* 0x020fe80008000406 */
[----:B------:R-:W-:Y:S04]  /*65a0*/  STS.U16 [R109+UR6+0x1f00], R240 ;  /* 0x001f00f06d007988 */ /* 0x000fe80008000406 */
[----:B------:R-:W-:Y:S04]  /*65b0*/  STS.U16 [R109+UR6+0x2300], R252 ;  /* 0x002300fc6d007988 */ /* 0x000fe80008000406 */
[----:B------:R-:W-:Y:S01]  /*65c0*/  STS.U16 [R109+UR6+0x2700], R54 ;  /* 0x002700366d007988 */ /* 0x000fe20008000406 */
[----:B------:R-:W-:Y:S01]  /*65d0*/  BAR.SYNC.DEFER_BLOCKING 0x0 ;  /* 0x0000000000007b1d */ /* 0x000fe20000010000 */
[----:B------:R-:W-:-:S05]  /*65e0*/  IMAD.SHL.U32 R213, R56, 0x20, RZ ;  /* 0x0000002038d57824 */ /* 0x000fca00078e00ff */
[----:B------:R-:W-:-:S04]  /*65f0*/  LOP3.LUT R213, R242, 0x200, R213, 0xf8, !PT ;  /* 0x00000200f2d57812 */ /* 0x000fc800078ef8d5 */
[----:B0-----:R-:W-:Y:S01]  /*6600*/  LOP3.LUT R212, R213, 0x20, RZ, 0x3c, !PT ;  /* 0x00000020d5d47812 */ /* 0x001fe200078e3cff */
[----:B------:R-:W-:Y:S04]  /*6610*/  LDSM.16.MT88.4 R104, [R213+UR6+0x4000] ;  /* 0x00400006d568783b */ /* 0x000fe80008004200 */
[----:B------:R-:W0:Y:S04]  /*6620*/  LDSM.16.M88.4 R72, [R108+UR6] ;  /* 0x000000066c48783b */ /* 0x000e280008000200 */
[----:B------:R-:W1:Y:S04]  /*6630*/  LDSM.16.M88.4 R52, [R108+UR6+0x1000] ;  /* 0x001000066c34783b */ /* 0x000e680008000200 */
[----:B------:R-:W2:Y:S04]  /*6640*/  LDSM.16.M88.4 R56, [R108+UR6+0x2000] ;  /* 0x002000066c38783b */ /* 0x000ea80008000200 */
[----:B------:R-:W3:Y:S04]  /*6650*/  LDSM.16.M88.4 R60, [R108+UR6+0x3000] ;  /* 0x003000066c3c783b */ /* 0x000ee80008000200 */
[----:B------:R-:W4:Y:S01]  /*6660*/  LDSM.16.MT88.4 R84, [R212+UR6+0x4000] ;  /* 0x00400006d454783b */ /* 0x000f220008004200 */
[C---:B0-----:R-:W-:Y:S08]  /*6670*/  HMMA.16816.F32.BF16 R88, R104.reuse, R72, R88 ;  /* 0x000000486858723c */ /* 0x041ff00000041858 */
[C---:B-1----:R-:W-:Y:S08]  /*6680*/  HMMA.16816.F32.BF16 R92, R104.reuse, R52, R92 ;  /* 0x00000034685c723c */ /* 0x042ff0000004185c */
[C---:B--2---:R-:W-:Y:S08]  /*6690*/  HMMA.16816.F32.BF16 R96, R104.reuse, R56, R96 ;  /* 0x000000386860723c */ /* 0x044ff00000041860 */
[----:B---3--:R-:W-:Y:S01]  /*66a0*/  HMMA.16816.F32.BF16 R100, R104, R60, R100 ;  /* 0x0000003c6864723c */ /* 0x008fe20000041864 */
[----:B------:R-:W0:Y:S07]  /*66b0*/  LDSM.16.MT88.4 R104, [R213+UR6+0x4400] ;  /* 0x00440006d568783b */ /* 0x000e2e0008004200 */
[C---:B----4-:R-:W-:Y:S08]  /*66c0*/  HMMA.16816.F32.BF16 R76, R84.reuse, R72, R76 ;  /* 0x00000048544c723c */ /* 0x050ff0000004184c */
[C---:B------:R-:W-:Y:S08]  /*66d0*/  HMMA.16816.F32.BF16 R64, R84.reuse, R52, R64 ;  /* 0x000000345440723c */ /* 0x040ff00000041840 */
[C---:B------:R-:W-:Y:S08]  /*66e0*/  HMMA.16816.F32.BF16 R68, R84.reuse, R56, R68 ;  /* 0x000000385444723c */ /* 0x040ff00000041844 */
[----:B------:R-:W-:Y:S01]  /*66f0*/  HMMA.16816.F32.BF16 R80, R84, R60, R80 ;  /* 0x0000003c5450723c */ /* 0x000fe20000041850 */
[----:B------:R-:W1:Y:S01]  /*6700*/  LDSM.16.MT88.4 R84, [R212+UR6+0x4400] ;  /* 0x00440006d454783b */ /* 0x000e620008004200 */
[----:B------:R-:W-:-:S06]  /*6710*/  LOP3.LUT R60, R108, 0x40, RZ, 0x3c, !PT ;  /* 0x000000406c3c7812 */ /* 0x000fcc00078e3cff */
[C---:B0-----:R-:W-:Y:S08]  /*6720*/  HMMA.16816.F32.BF16 R88, R104.reuse, R74, R88 ;  /* 0x0000004a6858723c */ /* 0x041ff00000041858 */
[C---:B------:R-:W-:Y:S08]  /*6730*/  HMMA.16816.F32.BF16 R92, R104.reuse, R54, R92 ;  /* 0x00000036685c723c */ /* 0x040ff0000004185c */
[C---:B------:R-:W-:Y:S08]  /*6740*/  HMMA.16816.F32.BF16 R96, R104.reuse, R58, R96 ;  /* 0x0000003a6860723c */ /* 0x040ff00000041860 */
[----:B------:R-:W-:Y:S01]  /*6750*/  HMMA.16816.F32.BF16 R100, R104, R62, R100 ;  /* 0x0000003e6864723c */ /* 0x000fe20000041864 */
[----:B------:R-:W-:Y:S07]  /*6760*/  LDSM.16.MT88.4 R104, [R213+UR6+0x4800] ;  /* 0x00480006d568783b */ /* 0x000fee0008004200 */
[C---:B-1----:R-:W-:Y:S01]  /*6770*/  HMMA.16816.F32.BF16 R76, R84.reuse, R74, R76 ;  /* 0x0000004a544c723c */ /* 0x042fe2000004184c */
[----:B------:R-:W0:Y:S07]  /*6780*/  LDSM.16.M88.4 R72, [R60+UR6] ;  /* 0x000000063c48783b */ /* 0x000e2e0008000200 */
[C---:B------:R-:W-:Y:S01]  /*6790*/  HMMA.16816.F32.BF16 R108, R84.reuse, R54, R64 ;  /* 0x00000036546c723c */ /* 0x040fe20000041840 */
[----:B------:R-:W1:Y:S04]  /*67a0*/  LDSM.16.M88.4 R64, [R60+UR6+0x1000] ;  /* 0x001000063c40783b */ /* 0x000e680008000200 */
[----:B------:R-:W2:Y:S03]  /*67b0*/  LDSM.16.M88.4 R52, [R60+UR6+0x2000] ;  /* 0x002000063c34783b */ /* 0x000ea60008000200 */
[C---:B------:R-:W-:Y:S01]  /*67c0*/  HMMA.16816.F32.BF16 R68, R84.reuse, R58, R68 ;  /* 0x0000003a5444723c */ /* 0x040fe20000041844 */
[----:B------:R-:W3:Y:S07]  /*67d0*/  LDSM.16.M88.4 R56, [R60+UR6+0x3000] ;  /* 0x003000063c38783b */ /* 0x000eee0008000200 */
[----:B------:R-:W-:Y:S01]  /*67e0*/  HMMA.16816.F32.BF16 R80, R84, R62, R80 ;  /* 0x0000003e5450723c */ /* 0x000fe20000041850 */
[----:B------:R-:W-:Y:S01]  /*67f0*/  IMAD.MOV.U32 R84, RZ, RZ, R122 ;  /* 0x000000ffff547224 */ /* 0x000fe200078e007a */
[----:B------:R-:W4:Y:S01]  /*6800*/  LDSM.16.MT88.4 R60, [R212+UR6+0x4800] ;  /* 0x00480006d43c783b */ /* 0x000f220008004200 */
[----:B------:R-:W-:-:S02]  /*6810*/  IMAD.MOV.U32 R85, RZ, RZ, R121 ;  /* 0x000000ffff557224 */ /* 0x000fc400078e0079 */
[----:B------:R-:W-:-:S04]  /*6820*/  IMAD.WIDE R84, R194, 0x2, R84 ;  /* 0x00000002c2547825 */ /* 0x000fc800078e0254 */
[----:B------:R-:W-:Y:S02]  /*6830*/  IMAD.MOV.U32 R122, RZ, RZ, R84 ;  /* 0x000000ffff7a7224 */ /* 0x000fe400078e0054 */
[----:B------:R-:W-:Y:S02]  /*6840*/  IMAD.MOV.U32 R121, RZ, RZ, R85 ;  /* 0x000000ffff797224 */ /* 0x000fe400078e0055 */
[----:B------:R-:W-:Y:S02]  /*6850*/  IMAD.MOV.U32 R84, RZ, RZ, R124 ;  /* 0x000000ffff547224 */ /* 0x000fe400078e007c */
[----:B------:R-:W-:Y:S02]  /*6860*/  IMAD.MOV.U32 R85, RZ, RZ, R123 ;  /* 0x000000ffff557224 */ /* 0x000fe400078e007b */
[----:B------:R-:W-:Y:S02]  /*6870*/  IMAD.MOV.U32 R87, RZ, RZ, R125 ;  /* 0x000000ffff577224 */ /* 0x000fe400078e007d */
[----:B------:R-:W-:-:S02]  /*6880*/  IMAD.MOV.U32 R86, RZ, RZ, R126 ;  /* 0x000000ffff567224 */ /* 0x000fc400078e007e */
[C---:B------:R-:W-:Y:S01]  /*6890*/  IMAD.WIDE R124, R194.reuse, 0x2, R84 ;  /* 0x00000002c27c7825 */ /* 0x040fe200078e0254 */
[C---:B0-----:R-:W-:Y:S03]  /*68a0*/  HMMA.16816.F32.BF16 R88, R104.reuse, R72, R88 ;  /* 0x000000486858723c */ /* 0x041fe60000041858 */
[----:B------:R-:W-:Y:S02]  /*68b0*/  IMAD.MOV.U32 R84, RZ, RZ, R128 ;  /* 0x000000ffff547224 */ /* 0x000fe400078e0080 */
[----:B------:R-:W-:Y:S02]  /*68c0*/  IMAD.MOV.U32 R85, RZ, RZ, R127 ;  /* 0x000000ffff557224 */ /* 0x000fe400078e007f */
[C---:B------:R-:W-:Y:S01]  /*68d0*/  IMAD.WIDE R126, R194.reuse, 0x2, R86 ;  /* 0x00000002c27e7825 */ /* 0x040fe200078e0256 */
[----:B-1----:R-:W-:Y:S03]  /*68e0*/  HMMA.16816.F32.BF16 R92, R104, R64, R92 ;  /* 0x00000040685c723c */ /* 0x002fe6000004185c */
[----:B------:R-:W-:-:S05]  /*68f0*/  IMAD.WIDE R84, R194, 0x2, R84 ;  /* 0x00000002c2547825 */ /* 0x000fca00078e0254 */
[----:B--2---:R-:W-:Y:S01]  /*6900*/  HMMA.16816.F32.BF16 R96, R104, R52, R96 ;  /* 0x000000346860723c */ /* 0x004fe20000041860 */
[----:B------:R-:W-:Y:S02]  /*6910*/  IMAD.MOV.U32 R123, RZ, RZ, R125 ;  /* 0x000000ffff7b7224 */ /* 0x000fe400078e007d */
[----:B------:R-:W-:-:S05]  /*6920*/  IMAD.MOV.U32 R125, RZ, RZ, R127 ;  /* 0x000000ffff7d7224 */ /* 0x000fca00078e007f */
[----:B---3--:R-:W-:Y:S01]  /*6930*/  HMMA.16816.F32.BF16 R100, R104, R56, R100 ;  /* 0x000000386864723c */ /* 0x008fe20000041864 */
[----:B------:R-:W-:Y:S02]  /*6940*/  IMAD.MOV.U32 R104, RZ, RZ, R130 ;  /* 0x000000ffff687224 */ /* 0x000fe400078e0082 */
[----:B------:R-:W-:Y:S02]  /*6950*/  IMAD.MOV.U32 R130, RZ, RZ, R132 ;  /* 0x000000ffff827224 */ /* 0x000fe400078e0084 */
[----:B------:R-:W-:Y:S02]  /*6960*/  IMAD.MOV.U32 R132, RZ, RZ, R134 ;  /* 0x000000ffff847224 */ /* 0x000fe400078e0086 */
[----:B------:R-:W-:Y:S02]  /*6970*/  IMAD.MOV.U32 R128, RZ, RZ, R84 ;  /* 0x000000ffff807224 */ /* 0x000fe400078e0054 */
[----:B------:R-:W-:Y:S02]  /*6980*/  IMAD.MOV.U32 R127, RZ, RZ, R85 ;  /* 0x000000ffff7f7224 */ /* 0x000fe400078e0055 */
[----:B------:R-:W-:-:S04]  /*6990*/  IMAD.WIDE R84, R194, 0x2, R132 ;  /* 0x00000002c2547825 */ /* 0x000fc800078e0284 */
        /* <DEDUP_REMOVED lines=11> */
[----:B------:R-:W-:Y:S02]  /*6a50*/  IMAD.MOV.U32 R142, RZ, RZ, R144 ;  /* 0x000000ffff8e7224 */ /* 0x000fe400078e0090 */
[----:B------:R-:W-:Y:S01]  /*6a60*/  IMAD.MOV.U32 R144, RZ, RZ, R146 ;  /* 0x000000ffff907224 */ /* 0x000fe200078e0092 */
[----:B----4-:R-:W-:Y:S03]  /*6a70*/  HMMA.16816.F32.BF16 R108, R60, R64, R108 ;  /* 0x000000403c6c723c */ /* 0x010fe6000004186c */
[----:B------:R-:W-:-:S04]  /*6a80*/  IMAD.WIDE R64, R194, 0x2, R144 ;  /* 0x00000002c2407825 */ /* 0x000fc800078e0290 */
[----:B------:R-:W-:Y:S01]  /*6a90*/  IMAD.MOV.U32 R146, RZ, RZ, R64 ;  /* 0x000000ffff927224 */ /* 0x000fe200078e0040 */
[C---:B------:R-:W-:Y:S01]  /*6aa0*/  HMMA.16816.F32.BF16 R76, R60.reuse, R72, R76 ;  /* 0x000000483c4c723c */ /* 0x040fe2000004184c */
[----:B------:R-:W-:Y:S02]  /*6ab0*/  IMAD.MOV.U32 R133, RZ, RZ, R85 ;  /* 0x000000ffff857224 */ /* 0x000fe400078e0055 */
[----:B------:R-:W-:Y:S02]  /*6ac0*/  IMAD.MOV.U32 R64, RZ, RZ, R148 ;  /* 0x000000ffff407224 */ /* 0x000fe400078e0094 */
[----:B------:R-:W-:Y:S02]  /*6ad0*/  IMAD.MOV.U32 R72, RZ, RZ, R136 ;  /* 0x000000ffff487224 */ /* 0x000fe400078e0088 */
[----:B------:R-:W-:Y:S01]  /*6ae0*/  IMAD.MOV.U32 R73, RZ, RZ, R135 ;  /* 0x000000ffff497224 */ /* 0x000fe200078e0087 */
[----:B------:R-:W-:Y:S01]  /*6af0*/  HMMA.16816.F32.BF16 R68, R60, R52, R68 ;  /* 0x000000343c44723c */ /* 0x000fe20000041844 */
[----:B------:R-:W-:-:S02]  /*6b00*/  IMAD.MOV.U32 R85, RZ, RZ, R137 ;  /* 0x000000ffff557224 */ /* 0x000fc400078e0089 */
[----:B------:R-:W-:Y:S02]  /*6b10*/  IMAD.MOV.U32 R148, RZ, RZ, R150 ;  /* 0x000000ffff947224 */ /* 0x000fe400078e0096 */
[----:B------:R-:W-:Y:S02]  /*6b20*/  IMAD.MOV.U32 R52, RZ, RZ, R152 ;  /* 0x000000ffff347224 */ /* 0x000fe400078e0098 */
[----:B------:R-:W-:Y:S02]  /*6b30*/  IMAD.MOV.U32 R53, RZ, RZ, R151 ;  /* 0x000000ffff357224 */ /* 0x000fe400078e0097 */
[C---:B------:R-:W-:Y:S01]  /*6b40*/  IMAD.WIDE R136, R194.reuse, 0x2, R72 ;  /* 0x00000002c2887825 */ /* 0x040fe200078e0248 */
[----:B------:R-:W-:Y:S01]  /*6b50*/  HMMA.16816.F32.BF16 R80, R60, R56, R80 ;  /* 0x000000383c50723c */ /* 0x000fe20000041850 */
[----:B------:R-:W-:Y:S02]  /*6b60*/  LDSM.16.MT88.4 R60, [R212+UR6+0x4c00] ;  /* 0x004c0006d43c783b */ /* 0x000fe40008004200 */
[----:B------:R-:W-:-:S04]  /*6b70*/  IMAD.WIDE R150, R194, 0x2, R148 ;  /* 0x00000002c2967825 */ /* 0x000fc800078e0294 */
[----:B------:R-:W-:Y:S02]  /*6b80*/  IMAD.MOV.U32 R132, RZ, RZ, R86 ;  /* 0x000000ffff847224 */ /* 0x000fe400078e0056 */
[----:B------:R-:W-:Y:S02]  /*6b90*/  IMAD.MOV.U32 R131, RZ, RZ, R87 ;  /* 0x000000ffff837224 */ /* 0x000fe400078e0057 */
[C---:B------:R-:W-:Y:S02]  /*6ba0*/  IMAD.WIDE R72, R194.reuse, 0x2, R84 ;  /* 0x00000002c2487825 */ /* 0x040fe400078e0254 */
[----:B------:R-:W0:Y:S02]  /*6bb0*/  LDSM.16.MT88.4 R84, [R213+UR6+0x4c00] ;  /* 0x004c0006d554783b */ /* 0x000e240008004200 */
[----:B------:R-:W-:-:S04]  /*6bc0*/  IMAD.WIDE R52, R194, 0x2, R52 ;  /* 0x00000002c2347825 */ /* 0x000fc800078e0234 */
[----:B------:R-:W-:Y:S02]  /*6bd0*/  IMAD.MOV.U32 R149, RZ, RZ, R151 ;  /* 0x000000ffff957224 */ /* 0x000fe400078e0097 */
[----:B------:R-:W-:Y:S02]  /*6be0*/  IMAD.MOV.U32 R152, RZ, RZ, R52 ;  /* 0x000000ffff987224 */ /* 0x000fe400078e0034 */
[----:B------:R-:W-:Y:S02]  /*6bf0*/  IMAD.MOV.U32 R151, RZ, RZ, R53 ;  /* 0x000000ffff977224 */ /* 0x000fe400078e0035 */
[----:B------:R-:W-:Y:S02]  /*6c00*/  IMAD.MOV.U32 R52, RZ, RZ, R154 ;  /* 0x000000ffff347224 */ /* 0x000fe400078e009a */
[----:B------:R-:W-:Y:S02]  /*6c10*/  IMAD.MOV.U32 R53, RZ, RZ, R153 ;  /* 0x000000ffff357224 */ /* 0x000fe400078e0099 */
[----:B------:R-:W-:-:S02]  /*6c20*/  IMAD.MOV.U32 R56, RZ, RZ, R156 ;  /* 0x000000ffff387224 */ /* 0x000fc400078e009c */
[----:B------:R-:W-:Y:S02]  /*6c30*/  IMAD.MOV.U32 R156, RZ, RZ, R158 ;  /* 0x000000ffff9c7224 */ /* 0x000fe400078e009e */
[----:B------:R-:W-:Y:S02]  /*6c40*/  IMAD.MOV.U32 R145, RZ, RZ, R65 ;  /* 0x000000ffff917224 */ /* 0x000fe400078e0041 */
[----:B------:R-:W-:Y:S02]  /*6c50*/  IMAD.MOV.U32 R65, RZ, RZ, R147 ;  /* 0x000000ffff417224 */ /* 0x000fe400078e0093 */
[----:B------:R-:W-:Y:S02]  /*6c60*/  IMAD.MOV.U32 R57, RZ, RZ, R155 ;  /* 0x000000ffff397224 */ /* 0x000fe400078e009b */
[----:B------:R-:W-:-:S04]  /*6c70*/  IMAD.WIDE R154, R194, 0x2, R52 ;  /* 0x00000002c29a7825 */ /* 0x000fc800078e0234 */
[----:B------:R-:W-:-:S04]  /*6c80*/  IMAD.WIDE R52, R194, 0x2, R156 ;  /* 0x00000002c2347825 */ /* 0x000fc800078e029c */
[----:B------:R-:W-:-:S04]  /*6c90*/  IMAD.WIDE R64, R194, 0x2, R64 ;  /* 0x00000002c2407825 */ /* 0x000fc800078e0240 */
        /* <DEDUP_REMOVED lines=11> */
[----:B------:R-:W-:Y:S02]  /*6d50*/  IMAD.MOV.U32 R156, RZ, RZ, R56 ;  /* 0x000000ffff9c7224 */ /* 0x000fe400078e0038 */
[----:B------:R-:W-:-:S02]  /*6d60*/  IMAD.MOV.U32 R57, RZ, RZ, R161 ;  /* 0x000000ffff397224 */ /* 0x000fc400078e00a1 */
[----:B------:R-:W-:Y:S02]  /*6d70*/  IMAD.MOV.U32 R56, RZ, RZ, R162 ;  /* 0x000000ffff387224 */ /* 0x000fe400078e00a2 */
[----:B------:R-:W-:-:S04]  /*6d80*/  IMAD.WIDE R160, R194, 0x2, R52 ;  /* 0x00000002c2a07825 */ /* 0x000fc800078e0234 */
[----:B------:R-:W-:Y:S02]  /*6d90*/  IMAD.MOV.U32 R52, RZ, RZ, R164 ;  /* 0x000000ffff347224 */ /* 0x000fe400078e00a4 */
[----:B------:R-:W-:Y:S02]  /*6da0*/  IMAD.MOV.U32 R53, RZ, RZ, R163 ;  /* 0x000000ffff357224 */ /* 0x000fe400078e00a3 */
[----:B------:R-:W-:Y:S02]  /*6db0*/  IMAD.MOV.U32 R166, RZ, RZ, R168 ;  /* 0x000000ffffa67224 */ /* 0x000fe400078e00a8 */
[----:B------:R-:W-:-:S04]  /*6dc0*/  IMAD.WIDE R64, R194, 0x2, R64 ;  /* 0x00000002c2407825 */ /* 0x000fc800078e0240 */
[----:B------:R-:W-:-:S04]  /*6dd0*/  IMAD.WIDE R162, R194, 0x2, R56 ;  /* 0x00000002c2a27825 */ /* 0x000fc800078e0238 */
[----:B------:R-:W-:Y:S02]  /*6de0*/  IMAD.MOV.U32 R135, RZ, RZ, R137 ;  /* 0x000000ffff877224 */ /* 0x000fe400078e0089 */
[----:B------:R-:W-:-:S04]  /*6df0*/  IMAD.WIDE R52, R194, 0x2, R52 ;  /* 0x00000002c2347825 */ /* 0x000fc800078e0234 */
[----:B------:R-:W-:-:S04]  /*6e00*/  IMAD.WIDE R56, R194, 0x2, R166 ;  /* 0x00000002c2387825 */ /* 0x000fc800078e02a6 */
[----:B------:R-:W-:Y:S02]  /*6e10*/  IMAD.MOV.U32 R138, RZ, RZ, R72 ;  /* 0x000000ffff8a7224 */ /* 0x000fe400078e0048 */
[----:B------:R-:W-:Y:S02]  /*6e20*/  IMAD.MOV.U32 R137, RZ, RZ, R73 ;  /* 0x000000ffff897224 */ /* 0x000fe400078e0049 */
[----:B------:R-:W-:Y:S02]  /*6e30*/  IMAD.MOV.U32 R168, RZ, RZ, R170 ;  /* 0x000000ffffa87224 */ /* 0x000fe400078e00aa */
[----:B------:R-:W-:Y:S02]  /*6e40*/  IMAD.MOV.U32 R166, RZ, RZ, R64 ;  /* 0x000000ffffa67224 */ /* 0x000fe400078e0040 */
[----:B------:R-:W-:-:S04]  /*6e50*/  IMAD.WIDE R72, R194, 0x2, R142 ;  /* 0x00000002c2487825 */ /* 0x000fc800078e028e */
[----:B------:R-:W-:Y:S02]  /*6e60*/  IMAD.MOV.U32 R159, RZ, RZ, R161 ;  /* 0x000000ffff9f7224 */ /* 0x000fe400078e00a1 */
[----:B------:R-:W-:Y:S02]  /*6e70*/  IMAD.MOV.U32 R64, RZ, RZ, R172 ;  /* 0x000000ffff407224 */ /* 0x000fe400078e00ac */
[----:B------:R-:W-:Y:S02]  /*6e80*/  IMAD.MOV.U32 R161, RZ, RZ, R163 ;  /* 0x000000ffffa17224 */ /* 0x000fe400078e00a3 */
[----:B------:R-:W-:Y:S02]  /*6e90*/  IMAD.MOV.U32 R172, RZ, RZ, R174 ;  /* 0x000000ffffac7224 */ /* 0x000fe400078e00ae */
[----:B------:R-:W-:Y:S02]  /*6ea0*/  IMAD.MOV.U32 R164, RZ, RZ, R52 ;  /* 0x000000ffffa47224 */ /* 0x000fe400078e0034 */
[----:B------:R-:W-:-:S02]  /*6eb0*/  IMAD.MOV.U32 R163, RZ, RZ, R53 ;  /* 0x000000ffffa37224 */ /* 0x000fc400078e0035 */
        /* <DEDUP_REMOVED lines=16> */
[----:B------:R-:W-:-:S04]  /*6fc0*/  IMAD.WIDE R56, R194, 0x2, R178 ;  /* 0x00000002c2387825 */ /* 0x000fc800078e02b2 */
[C---:B------:R-:W-:Y:S01]  /*6fd0*/  IMAD.WIDE R64, R194.reuse, 0x2, R64 ;  /* 0x00000002c2407825 */ /* 0x040fe200078e0240 */
[C---:B0-----:R-:W-:Y:S03]  /*6fe0*/  HMMA.16816.F32.BF16 R92, R84.reuse, R66, R92 ;  /* 0x00000042545c723c */ /* 0x041fe6000004185c */
[----:B------:R-:W-:Y:S02]  /*6ff0*/  IMAD.MOV.U32 R176, RZ, RZ, R52 ;  /* 0x000000ffffb07224 */ /* 0x000fe400078e0034 */
[----:B------:R-:W-:Y:S02]  /*7000*/  IMAD.MOV.U32 R175, RZ, RZ, R53 ;  /* 0x000000ffffaf7224 */ /* 0x000fe400078e0035 */
[----:B------:R-:W-:Y:S01]  /*7010*/  IMAD.WIDE R52, R194, 0x2, R180 ;  /* 0x00000002c2347825 */ /* 0x000fe200078e02b4 */
[----:B------:R-:W-:Y:S03]  /*7020*/  HMMA.16816.F32.BF16 R88, R84, R74, R88 ;  /* 0x0000004a5458723c */ /* 0x000fe60000041858 */
[----:B------:R-:W-:-:S02]  /*7030*/  IMAD.MOV.U32 R180, RZ, RZ, R56 ;  /* 0x000000ffffb47224 */ /* 0x000fc400078e0038 */
[----:B------:R-:W-:Y:S02]  /*7040*/  IMAD.MOV.U32 R172, RZ, RZ, R64 ;  /* 0x000000ffffac7224 */ /* 0x000fe400078e0040 */
[----:B------:R-:W-:Y:S01]  /*7050*/  IMAD.MOV.U32 R171, RZ, RZ, R65 ;  /* 0x000000ffffab7224 */ /* 0x000fe200078e0041 */
[----:B------:R-:W-:Y:S01]  /*7060*/  HMMA.16816.F32.BF16 R100, R84, R58, R100 ;  /* 0x0000003a5464723c */ /* 0x000fe20000041864 */
[----:B------:R-:W-:Y:S02]  /*7070*/  IMAD.MOV.U32 R56, RZ, RZ, R184 ;  /* 0x000000ffff387224 */ /* 0x000fe400078e00b8 */
[----:B------:R-:W-:Y:S01]  /*7080*/  IMAD.MOV.U32 R184, RZ, RZ, R186 ;  /* 0x000000ffffb87224 */ /* 0x000fe200078e00ba */
[----:B------:R-:W-:Y:S01]  /*7090*/  UIADD3 UR5, UPT, UPT, UR5, -0x1, URZ ;  /* 0xffffffff05057890 */ /* 0x000fe2000fffe0ff */
[----:B------:R-:W-:-:S03]  /*70a0*/  IMAD.MOV.U32 R186, RZ, RZ, R188 ;  /* 0x000000ffffba7224 */ /* 0x000fc600078e00bc */
[----:B------:R-:W-:Y:S01]  /*70b0*/  HMMA.16816.F32.BF16 R76, R60, R74, R76 ;  /* 0x0000004a3c4c723c */ /* 0x000fe2000004184c */
[----:B------:R-:W-:-:S07]  /*70c0*/  IMAD.MOV.U32 R182, RZ, RZ, R52 ;  /* 0x000000ffffb67224 */ /* 0x000fce00078e0034 */
[----:B------:R-:W-:Y:S01]  /*70d0*/  HMMA.16816.F32.BF16 R64, R60, R66, R108 ;  /* 0x000000423c40723c */ /* 0x000fe2000004186c */
[----:B------:R-:W-:-:S07]  /*70e0*/  IMAD.MOV.U32 R181, RZ, RZ, R53 ;  /* 0x000000ffffb57224 */ /* 0x000fce00078e0035 */
[----:B------:R-:W-:Y:S01]  /*70f0*/  HMMA.16816.F32.BF16 R80, R60, R58, R80 ;  /* 0x0000003a3c50723c */ /* 0x000fe20000041850 */
[----:B------:R-:W-:Y:S01]  /*7100*/  IMAD.WIDE R52, R194, 0x2, R186 ;  /* 0x00000002c2347825 */ /* 0x000fe200078e02ba */
[----:B------:R-:W-:-:S06]  /*7110*/  UISETP.NE.U32.AND UP0, UPT, UR5, URZ, UPT ;  /* 0x000000ff0500728c */ /* 0x000fcc000bf05070 */
[----:B------:R-:W-:Y:S01]  /*7120*/  HMMA.16816.F32.BF16 R96, R84, R54, R96 ;  /* 0x000000365460723c */ /* 0x000fe20000041860 */
[----:B------:R-:W-:-:S07]  /*7130*/  IMAD.MOV.U32 R139, RZ, RZ, R105 ;  /* 0x000000ffff8b7224 */ /* 0x000fce00078e0069 */
[----:B------:R-:W-:Y:S01]  /*7140*/  HMMA.16816.F32.BF16 R68, R60, R54, R68 ;  /* 0x000000363c44723c */ /* 0x000fe20000041844 */
        /* <DEDUP_REMOVED lines=13> */
[----:B------:R-:W-:-:S04]  /*7220*/  IMAD.WIDE R104, R194, 0x2, R104 ;  /* 0x00000002c2687825 */ /* 0x000fc800078e0268 */
[----:B------:R-:W-:-:S04]  /*7230*/  IMAD.WIDE R72, R194, 0x2, R72 ;  /* 0x00000002c2487825 */ /* 0x000fc800078e0248 */
[----:B------:R-:W-:-:S04]  /*7240*/  IMAD.WIDE R56, R194, 0x2, R56 ;  /* 0x00000002c2387825 */ /* 0x000fc800078e0238 */
[----:B------:R-:W-:-:S04]  /*7250*/  IMAD.WIDE R54, R194, 0x2, R54 ;  /* 0x00000002c2367825 */ /* 0x000fc800078e0236 */
[----:B------:R-:W-:Y:S01]  /*7260*/  IMAD.WIDE R52, R194, 0x2, R190 ;  /* 0x00000002c2347825 */ /* 0x000fe200078e02be */
[----:B------:R-:W-:-:S03]  /*7270*/  UIADD3 UR8, UPT, UPT, UR8, -0x40, URZ ;  /* 0xffffffc008087890 */ /* 0x000fc6000fffe0ff */
[----:B------:R-:W-:-:S04]  /*7280*/  IMAD.WIDE R116, R194, 0x2, R116 ;  /* 0x00000002c2747825 */ /* 0x000fc800078e0274 */
        /* <DEDUP_REMOVED lines=37> */
[----:B------:R-:W-:Y:S01]  /*74e0*/  IMAD.MOV.U32 R191, RZ, RZ, R53 ;  /* 0x000000ffffbf7224 */ /* 0x000fe200078e0035 */
[----:B------:R-:W-:Y:S06]  /*74f0*/  BRA.U UP0, `(.L_x_2) ;  /* 0xffffffd100c87547 */ /* 0x000fec000b83ffff */
[----:B------:R-:W-:Y:S02]  /*7500*/  F2FP.BF16.F32.PACK_AB R2, R67, R79 ;  /* 0x0000004f4302723e */ /* 0x000fe400000010ff */
[----:B------:R-:W-:Y:S02]  /*7510*/  F2FP.BF16.F32.PACK_AB R4, R95, R91 ;  /* 0x0000005b5f04723e */ /* 0x000fe400000010ff */
[----:B------:R-:W-:Y:S02]  /*7520*/  F2FP.BF16.F32.PACK_AB R6, R65, R77 ;  /* 0x0000004d4106723e */ /* 0x000fe400000010ff */
[----:B------:R-:W-:Y:S02]  /*7530*/  F2FP.BF16.F32.PACK_AB R8, R93, R89 ;  /* 0x000000595d08723e */ /* 0x000fe400000010ff */
[----:B------:R-:W-:Y:S02]  /*7540*/  F2FP.BF16.F32.PACK_AB R3, R83, R71 ;  /* 0x000000475303723e */ /* 0x000fe400000010ff */
[----:B------:R-:W-:-:S02]  /*7550*/  F2FP.BF16.F32.PACK_AB R67, R82, R70 ;  /* 0x000000465243723e */ /* 0x000fc400000010ff */
        /* <DEDUP_REMOVED lines=9> */
[----:B------:R-:W-:-:S07]  /*75f0*/  F2FP.BF16.F32.PACK_AB R88, R92, R88 ;  /* 0x000000585c58723e */ /* 0x000fce00000010ff */
.L_x_1:
[----:B------:R-:W0:Y:S01]  /*7600*/  S2R R16, SR_TID.X ;  /* 0x0000000000107919 */ /* 0x000e220000002100 */
[----:B------:R-:W1:Y:S01]  /*7610*/  S2UR UR5, SR_CgaCtaId ;  /* 0x00000000000579c3 */ /* 0x000e620000008800 */
[----:B------:R-:W-:Y:S01]  /*7620*/  UMOV UR4, 0x400 ;  /* 0x0000040000047882 */ /* 0x000fe20000000000 */
[----:B------:R-:W-:-:S06]  /*7630*/  LOP3.LUT R195, R195, 0x180, RZ, 0xc0, !PT ;  /* 0x00000180c3c37812 */ /* 0x000fcc00078ec0ff */
[----:B------:R-:W-:Y:S08]  /*7640*/  BAR.SYNC.DEFER_BLOCKING 0x0 ;  /* 0x0000000000007b1d */ /* 0x000ff00000010000 */
[----:B------:R-:W2:Y:S01]  /*7650*/  LDC R39, c[0x0][0x3b8] ;  /* 0x0000ee00ff277b82 */ /* 0x000ea20000000800 */
[----:B------:R-:W3:Y:S01]  /*7660*/  LDCU.128 UR12, c[0x0][0x390] ;  /* 0x00007200ff0c77ac */ /* 0x000ee20008000c00 */
[----:B------:R-:W4:Y:S01]  /*7670*/  LDCU UR6, c[0x0][0x3b4] ;  /* 0x00007680ff0677ac */ /* 0x000f220008000800 */
[----:B-1----:R-:W-:Y:S01]  /*7680*/  ULEA UR4, UR5, UR4, 0x18 ;  /* 0x0000000405047291 */ /* 0x002fe2000f8ec0ff */
[----:B---3--:R-:W-:Y:S01]  /*7690*/  ISETP.GE.AND P0, PT, R118, UR14, PT ;  /* 0x0000000e76007c0c */ /* 0x008fe2000bf06270 */
[C---:B0-----:R-:W-:Y:S01]  /*76a0*/  IMAD.SHL.U32 R10, R16.reuse, 0x4, RZ ;  /* 0x00000004100a7824 */ /* 0x041fe200078e00ff */
[C---:B------:R-:W-:Y:S01]  /*76b0*/  LOP3.LUT R11, R16.reuse, 0x60, RZ, 0xc0, !PT ;  /* 0x00000060100b7812 */ /* 0x040fe200078ec0ff */
[----:B------:R-:W-:Y:S01]  /*76c0*/  IMAD.SHL.U32 R14, R16, 0x10, RZ ;  /* 0x00000010100e7824 */ /* 0x000fe200078e00ff */
[----:B------:R-:W-:Y:S01]  /*76d0*/  SHF.R.S32.HI R13, RZ, 0x4, R16 ;  /* 0x00000004ff0d7819 */ /* 0x000fe20000011410 */
[----:B----4-:R-:W-:Y:S01]  /*76e0*/  IMAD R118, R118, UR6, RZ ;  /* 0x0000000676767c24 */ /* 0x010fe2000f8e02ff */
[----:B------:R-:W-:-:S02]  /*76f0*/  LOP3.LUT R10, R10, 0x38, RZ, 0xc0, !PT ;  /* 0x000000380a0a7812 */ /* 0x000fc400078ec0ff */
[--C-:B------:R-:W-:Y:S02]  /*7700*/  LOP3.LUT R195, R195, 0x48, R16.reuse, 0xf8, !PT ;  /* 0x00000048c3c37812 */ /* 0x100fe400078ef810 */
[----:B------:R-:W-:Y:S01]  /*7710*/  SHF.R.U32.HI R33, RZ, 0x5, R16 ;  /* 0x00000005ff217819 */ /* 0x000fe20000011610 */
[----:B------:R-:W-:Y:S01]  /*7720*/  IMAD R12, R11, 0x10, R10 ;  /* 0x000000100b0c7824 */ /* 0x000fe200078e020a */
[----:B------:R-:W-:Y:S01]  /*7730*/  SGXT R11, R13, 0x1 ;  /* 0x000000010d0b781a */ /* 0x000fe20000000200 */
[C---:B------:R-:W-:Y:S01]  /*7740*/  IMAD.SHL.U32 R10, R16.reuse, 0x40, RZ ;  /* 0x00000040100a7824 */ /* 0x040fe200078e00ff */
[----:B------:R-:W-:Y:S01]  /*7750*/  SGXT.U32 R33, R33, 0x2 ;  /* 0x000000022121781a */ /* 0x000fe20000000000 */
[----:B------:R-:W-:Y:S01]  /*7760*/  IMAD.SHL.U32 R13, R16, 0x200, RZ ;  /* 0x00000200100d7824 */ /* 0x000fe200078e00ff */
[----:B------:R-:W-:Y:S02]  /*7770*/  LOP3.LUT R11, R11, 0x840, RZ, 0xc0, !PT ;  /* 0x000008400b0b7812 */ /* 0x000fe400078ec0ff */
[----:B------:R-:W-:-:S02]  /*7780*/  LOP3.LUT R15, R0, 0x6c, R33, 0xfe, !PT ;  /* 0x0000006c000f7812 */ /* 0x000fc400078efe21 */
[----:B------:R-:W-:Y:S02]  /*7790*/  LOP3.LUT R11, R11, 0x40, R10, 0x78, !PT ;  /* 0x000000400b0b7812 */ /* 0x000fe400078e780a */
[----:B------:R-:W-:Y:S02]  /*77a0*/  LOP3.LUT R13, R13, 0x1800, RZ, 0xc0, !PT ;  /* 0x000018000d0d7812 */ /* 0x000fe400078ec0ff */
[----:B------:R-:W-:Y:S01]  /*77b0*/  LOP3.LUT R16, R0, 0x68, R33, 0xfe, !PT ;  /* 0x0000006800107812 */ /* 0x000fe200078efe21 */
[----:B------:R-:W-:Y:S01]  /*77c0*/  IMAD.IADD R11, R12, 0x1, R11 ;  /* 0x000000010c0b7824 */ /* 0x000fe200078e020b */
[----:B------:R-:W-:Y:S02]  /*77d0*/  LOP3.LUT R14, R13, 0x70, R14, 0xf8, !PT ;  /* 0x000000700d0e7812 */ /* 0x000fe400078ef80e */
[----:B------:R-:W-:Y:S02]  /*77e0*/  LOP3.LUT R12, R0, 0x70, R33, 0xfe, !PT ;  /* 0x00000070000c7812 */ /* 0x000fe400078efe21 */
[----:B------:R-:W-:Y:S01]  /*77f0*/  LOP3.LUT R10, R11, 0x8, RZ, 0x3c, !PT ;  /* 0x000000080b0a7812 */ /* 0x000fe200078e3cff */
[----:B------:R-:W-:Y:S01]  /*7800*/  STS.64 [R11+UR4], R88 ;  /* 0x000000580b007988 */ /* 0x000fe20008000a04 */
[----:B------:R-:W-:-:S02]  /*7810*/  LOP3.LUT R195, R14, R195, RZ, 0x3c, !PT ;  /* 0x000000c30ec37212 */ /* 0x000fc400078e3cff */
[C-C-:B------:R-:W-:Y:S01]  /*7820*/  LOP3.LUT R14, R0.reuse, 0x74, R33.reuse, 0xfe, !PT ;  /* 0x00000074000e7812 */ /* 0x140fe200078efe21 */
[----:B------:R-:W-:Y:S01]  /*7830*/  STS.64 [R11+UR4+0x100], R8 ;  /* 0x000100080b007988 */ /* 0x000fe20008000a04 */
[----:B------:R-:W-:Y:S02]  /*7840*/  LOP3.LUT R34, R195, 0x8, RZ, 0x3c, !PT ;  /* 0x00000008c3227812 */ /* 0x000fe400078e3cff */
[C-C-:B------:R-:W-:Y:S01]  /*7850*/  LOP3.LUT R17, R0.reuse, 0x64, R33.reuse, 0xfe, !PT ;  /* 0x0000006400117812 */ /* 0x140fe200078efe21 */
[----:B------:R-:W-:Y:S01]  /*7860*/  STS.64 [R11+UR4+0x80], R64 ;  /* 0x000080400b007988 */ /* 0x000fe20008000a04 */
[C-C-:B------:R-:W-:Y:S02]  /*7870*/  LOP3.LUT R18, R0.reuse, 0x60, R33.reuse, 0xfe, !PT ;  /* 0x0000006000127812 */ /* 0x140fe400078efe21 */
[C-C-:B------:R-:W-:Y:S01]  /*7880*/  LOP3.LUT R36, R0.reuse, 0x5c, R33.reuse, 0xfe, !PT ;  /* 0x0000005c00247812 */ /* 0x140fe200078efe21 */
[----:B------:R0:W-:Y:S01]  /*7890*/  STS.64 [R11+UR4+0x180], R6 ;  /* 0x000180060b007988 */ /* 0x0001e20008000a04 */
[----:B------:R-:W-:-:S02]  /*78a0*/  LOP3.LUT R38, R0, 0x58, R33, 0xfe, !PT ;  /* 0x0000005800267812 */ /* 0x000fc400078efe21 */
[C-C-:B------:R-:W-:Y:S01]  /*78b0*/  LOP3.LUT R56, R0.reuse, 0x54, R33.reuse, 0xfe, !PT ;  /* 0x0000005400387812 */ /* 0x140fe200078efe21 */
[----:B------:R-:W-:Y:S01]  /*78c0*/  STS.64 [R10+UR4+0x1000], R90 ;  /* 0x0010005a0a007988 */ /* 0x000fe20008000a04 */
[C-C-:B------:R-:W-:Y:S02]  /*78d0*/  LOP3.LUT R57, R0.reuse, 0x50, R33.reuse, 0xfe, !PT ;  /* 0x0000005000397812 */ /* 0x140fe400078efe21 */
[C-C-:B------:R-:W-:Y:S01]  /*78e0*/  LOP3.LUT R19, R0.reuse, 0x4c, R33.reuse, 0xfe, !PT ;  /* 0x0000004c00137812 */ /* 0x140fe200078efe21 */
[----:B------:R-:W-:Y:S01]  /*78f0*/  STS.64 [R10+UR4+0x1100], R4 ;  /* 0x001100040a007988 */ /* 0x000fe20008000a04 */
[C-C-:B------:R-:W-:Y:S02]  /*7900*/  LOP3.LUT R20, R0.reuse, 0x48, R33.reuse, 0xfe, !PT ;  /* 0x0000004800147812 */ /* 0x140fe400078efe21 */
[C---:B------:R-:W-:Y:S01]  /*7910*/  LOP3.LUT R21, R0.reuse, 0x44, R33, 0xfe, !PT ;  /* 0x0000004400157812 */ /* 0x040fe200078efe21 */
[----:B------:R-:W-:Y:S01]  /*7920*/  STS.64 [R10+UR4+0x1080], R66 ;  /* 0x001080420a007988 */ /* 0x000fe20008000a04 */
[----:B0-----:R-:W-:-:S02]  /*7930*/  LOP3.LUT R6, R0, R33, RZ, 0xfc, !PT ;  /* 0x0000002100067212 */ /* 0x001fc400078efcff */
[C-C-:B------:R-:W-:Y:S01]  /*7940*/  LOP3.LUT R7, R0.reuse, 0x78, R33.reuse, 0xfe, !PT ;  /* 0x0000007800077812 */ /* 0x140fe200078efe21 */
[----:B------:R0:W-:Y:S01]  /*7950*/  STS.64 [R10+UR4+0x1180], R2 ;  /* 0x001180020a007988 */ /* 0x0001e20008000a04 */
[--C-:B------:R-:W-:Y:S01]  /*7960*/  LOP3.LUT R22, R0, 0x40, R33.reuse, 0xfe, !PT ;  /* 0x0000004000167812 */ /* 0x100fe200078efe21 */
[----:B--2---:R-:W-:Y:S01]  /*7970*/  IMAD R32, R6, R39, RZ ;  /* 0x0000002706207224 */ /* 0x004fe200078e02ff */
[C-C-:B------:R-:W-:Y:S01]  /*7980*/  LOP3.LUT R13, R0.reuse, 0x7c, R33.reuse, 0xfe, !PT ;  /* 0x0000007c000d7812 */ /* 0x140fe200078efe21 */
[----:B------:R-:W-:Y:S01]  /*7990*/  BAR.SYNC.DEFER_BLOCKING 0x0 ;  /* 0x0000000000007b1d */ /* 0x000fe20000010000 */
[C-C-:B------:R-:W-:Y:S02]  /*79a0*/  LOP3.LUT R23, R0.reuse, 0x3c, R33.reuse, 0xfe, !PT ;  /* 0x0000003c00177812 */ /* 0x140fe400078efe21 */
[C-C-:B------:R-:W-:Y:S02]  /*79b0*/  LOP3.LUT R24, R0.reuse, 0x38, R33.reuse, 0xfe, !PT ;  /* 0x0000003800187812 */ /* 0x140fe400078efe21 */
[----:B------:R-:W-:-:S02]  /*79c0*/  LOP3.LUT R25, R0, 0x34, R33, 0xfe, !PT ;  /* 0x0000003400197812 */ /* 0x000fc400078efe21 */
[C-C-:B------:R-:W-:Y:S02]  /*79d0*/  LOP3.LUT R26, R0.reuse, 0x30, R33.reuse, 0xfe, !PT ;  /* 0x00000030001a7812 */ /* 0x140fe400078efe21 */
[C-C-:B------:R-:W-:Y:S02]  /*79e0*/  LOP3.LUT R27, R0.reuse, 0x2c, R33.reuse, 0xfe, !PT ;  /* 0x0000002c001b7812 */ /* 0x140fe400078efe21 */
[C-C-:B------:R-:W-:Y:S02]  /*79f0*/  LOP3.LUT R28, R0.reuse, 0x28, R33.reuse, 0xfe, !PT ;  /* 0x00000028001c7812 */ /* 0x140fe400078efe21 */
[C-C-:B------:R-:W-:Y:S02]  /*7a00*/  LOP3.LUT R29, R0.reuse, 0x24, R33.reuse, 0xfe, !PT ;  /* 0x00000024001d7812 */ /* 0x140fe400078efe21 */
[C-C-:B------:R-:W-:Y:S02]  /*7a10*/  LOP3.LUT R30, R0.reuse, 0x20, R33.reuse, 0xfe, !PT ;  /* 0x00000020001e7812 */ /* 0x140fe400078efe21 */
[----:B------:R-:W-:-:S02]  /*7a20*/  LOP3.LUT R31, R0, 0x1c, R33, 0xfe, !PT ;  /* 0x0000001c001f7812 */ /* 0x000fc400078efe21 */
[C-C-:B------:R-:W-:Y:S02]  /*7a30*/  LOP3.LUT R11, R0.reuse, 0x18, R33.reuse, 0xfe, !PT ;  /* 0x00000018000b7812 */ /* 0x140fe400078efe21 */
[C-C-:B0-----:R-:W-:Y:S02]  /*7a40*/  LOP3.LUT R10, R0.reuse, 0x14, R33.reuse, 0xfe, !PT ;  /* 0x00000014000a7812 */ /* 0x141fe400078efe21 */
[C-C-:B------:R-:W-:Y:S01]  /*7a50*/  LOP3.LUT R9, R0.reuse, 0x10, R33.reuse, 0xfe, !PT ;  /* 0x0000001000097812 */ /* 0x140fe200078efe21 */
[----:B------:R-:W0:Y:S01]  /*7a60*/  LDS.64 R40, [R195+UR4] ;  /* 0x00000004c3287984 */ /* 0x000e220008000a00 */
[C-C-:B------:R-:W-:Y:S02]  /*7a70*/  LOP3.LUT R8, R0.reuse, 0xc, R33.reuse, 0xfe, !PT ;  /* 0x0000000c00087812 */ /* 0x140fe400078efe21 */
[----:B------:R-:W-:Y:S01]  /*7a80*/  LOP3.LUT R4, R0, 0x8, R33, 0xfe, !PT ;  /* 0x0000000800047812 */ /* 0x000fe200078efe21 */
[----:B------:R-:W1:Y:S01]  /*7a90*/  LDS.64 R48, [R34+UR4] ;  /* 0x0000000422307984 */ /* 0x000e620008000a00 */
[----:B------:R-:W-:-:S02]  /*7aa0*/  LEA R35, P1, R118, UR12, 0x1 ;  /* 0x0000000c76237c11 */ /* 0x000fc4000f8208ff */
[----:B------:R-:W-:Y:S01]  /*7ab0*/  LOP3.LUT R0, R0, 0x4, R33, 0xfe, !PT ;  /* 0x0000000400007812 */ /* 0x000fe200078efe21 */
[----:B------:R-:W2:Y:S01]  /*7ac0*/  LDS.64 R42, [R195+UR4+0x200] ;  /* 0x00020004c32a7984 */ /* 0x000ea20008000a00 */
[----:B------:R-:W-:Y:S01]  /*7ad0*/  ISETP.LT.AND P4, PT, R6, UR15, !P0 ;  /* 0x0000000f06007c0c */ /* 0x000fe2000c781270 */
[----:B------:R-:W-:Y:S01]  /*7ae0*/  IMAD R33, R8, R39, RZ ;  /* 0x0000002708217224 */ /* 0x000fe200078e02ff */
[----:B------:R-:W-:Y:S01]  /*7af0*/  LEA.HI.X.SX32 R37, R118, UR13, 0x1, P1 ;  /* 0x0000000d76257c11 */ /* 0x000fe200088f0eff */
[----:B------:R-:W3:Y:S01]  /*7b00*/  LDS.64 R50, [R34+UR4+0x200] ;  /* 0x0002000422327984 */ /* 0x000ee20008000a00 */
[----:B------:R-:W-:Y:S01]  /*7b10*/  LEA R2, P2, R32, R35, 0x1 ;  /* 0x0000002320027211 */ /* 0x000fe200078408ff */
[C---:B------:R-:W-:Y:S01]  /*7b20*/  IMAD R5, R0.reuse, R39, RZ ;  /* 0x0000002700057224 */ /* 0x040fe200078e02ff */
[----:B------:R-:W-:Y:S01]  /*7b30*/  ISETP.LT.AND P3, PT, R0, UR15, !P0 ;  /* 0x0000000f00007c0c */ /* 0x000fe2000c761270 */
[----:B------:R-:W4:Y:S01]  /*7b40*/  LDS.64 R44, [R195+UR4+0x400] ;  /* 0x00040004c32c7984 */ /* 0x000f220008000a00 */
[----:B------:R-:W-:Y:S01]  /*7b50*/  LEA.HI.X.SX32 R3, R32, R37, 0x1, P2 ;  /* 0x0000002520037211 */ /* 0x000fe200010f0eff */
[C---:B------:R-:W-:Y:S01]  /*7b60*/  IMAD R0, R4.reuse, R39, RZ ;  /* 0x0000002704007224 */ /* 0x040fe200078e02ff */
[----:B------:R-:W-:Y:S01]  /*7b70*/  ISETP.LT.AND P2, PT, R4, UR15, !P0 ;  /* 0x0000000f04007c0c */ /* 0x000fe2000c741270 */
[----:B------:R-:W5:Y:S01]  /*7b80*/  LDS.64 R52, [R34+UR4+0x400] ;  /* 0x0004000422347984 */ /* 0x000f620008000a00 */
[-C--:B------:R-:W-:Y:S01]  /*7b90*/  LEA R4, P5, R5, R35.reuse, 0x1 ;  /* 0x0000002305047211 */ /* 0x080fe200078a08ff */
[----:B------:R-:W-:Y:S01]  /*7ba0*/  IMAD R32, R39, 0x40, R32 ;  /* 0x0000004027207824 */ /* 0x000fe200078e0220 */
[----:B------:R-:W-:Y:S01]  /*7bb0*/  LEA R6, P6, R0, R35, 0x1 ;  /* 0x0000002300067211 */ /* 0x000fe200078c08ff */
[----:B------:R-:W5:Y:S01]  /*7bc0*/  LDS.64 R46, [R195+UR4+0x600] ;  /* 0x00060004c32e7984 */ /* 0x000f620008000a00 */
[----:B------:R-:W-:-:S02]  /*7bd0*/  LEA.HI.X.SX32 R5, R5, R37, 0x1, P5 ;  /* 0x0000002505057211 */ /* 0x000fc400028f0eff */
[----:B------:R-:W-:Y:S01]  /*7be0*/  ISETP.LT.AND P1, PT, R7, UR15, !P0 ;  /* 0x0000000f07007c0c */ /* 0x000fe2000c721270 */
[----:B------:R-:W5:Y:S01]  /*7bf0*/  LDS.64 R54, [R34+UR4+0x600] ;  /* 0x0006000422367984 */ /* 0x000f620008000a00 */
[----:B------:R-:W-:Y:S01]  /*7c00*/  LEA.HI.X.SX32 R7, R0, R37, 0x1, P6 ;  /* 0x0000002500077211 */ /* 0x000fe200030f0eff */
[----:B------:R-:W-:Y:S02]  /*7c10*/  IMAD R0, R9, R39, RZ ;  /* 0x0000002709007224 */ /* 0x000fe400078e02ff */
[----:B0-----:R0:W-:Y:S01]  /*7c20*/  @P4 STG.E.U16 desc[UR10][R2.64], R40 ;  /* 0x0000002802004986 */ /* 0x0011e2000c10150a */
[----:B------:R-:W-:Y:S02]  /*7c30*/  ISETP.LT.AND P4, PT, R8, UR15, !P0 ;  /* 0x0000000f08007c0c */ /* 0x000fe4000c781270 */
[----:B------:R-:W-:Y:S01]  /*7c40*/  LEA R8, P5, R33, R35, 0x1 ;  /* 0x0000002321087211 */ /* 0x000fe200078a08ff */
[----:B-1----:R1:W-:Y:S01]  /*7c50*/  @P3 STG.E.U16 desc[UR10][R4.64], R48 ;  /* 0x0000003004003986 */ /* 0x0023e2000c10150a */
[----:B------:R-:W-:-:S02]  /*7c60*/  ISETP.LT.AND P3, PT, R9, UR15, !P0 ;  /* 0x0000000f09007c0c */ /* 0x000fc4000c761270 */
[----:B------:R-:W-:Y:S01]  /*7c70*/  LEA.HI.X.SX32 R9, R33, R37, 0x1, P5 ;  /* 0x0000002521097211 */ /* 0x000fe200028f0eff */
[----:B--2---:R2:W-:Y:S01]  /*7c80*/  @P2 STG.E.U16 desc[UR10][R6.64], R42 ;  /* 0x0000002a06002986 */ /* 0x0045e2000c10150a */
[C---:B------:R-:W-:Y:S01]  /*7c90*/  IMAD R33, R10.reuse, R39, RZ ;  /* 0x000000270a217224 */ /* 0x040fe200078e02ff */
[----:B------:R-:W-:Y:S02]  /*7ca0*/  ISETP.LT.AND P5, PT, R10, UR15, !P0 ;  /* 0x0000000f0a007c0c */ /* 0x000fe4000c7a1270 */
[CC--:B0-----:R-:W-:Y:S02]  /*7cb0*/  LEA R2, P2, R0.reuse, R35.reuse, 0x1 ;  /* 0x0000002300027211 */ /* 0x0c1fe400078408ff */
[----:B------:R-:W-:Y:S01]  /*7cc0*/  LEA R10, P6, R33, R35, 0x1 ;  /* 0x00000023210a7211 */ /* 0x000fe200078c08ff */
[----:B---3--:R-:W-:Y:S01]  /*7cd0*/  @P4 STG.E.U16 desc[UR10][R8.64], R50 ;  /* 0x0000003208004986 */ /* 0x008fe2000c10150a */
[----:B------:R-:W-:Y:S01]  /*7ce0*/  LEA.HI.X.SX32 R3, R0, R37, 0x1, P2 ;  /* 0x0000002500037211 */ /* 0x000fe200010f0eff */
[C---:B------:R-:W-:Y:S01]  /*7cf0*/  IMAD R0, R11.reuse, R39, RZ ;  /* 0x000000270b007224 */ /* 0x040fe200078e02ff */
[----:B------:R-:W-:-:S02]  /*7d00*/  ISETP.LT.AND P4, PT, R11, UR15, !P0 ;  /* 0x0000000f0b007c0c */ /* 0x000fc4000c781270 */
[----:B------:R-:W-:Y:S01]  /*7d10*/  LEA.HI.X.SX32 R11, R33, R37, 0x1, P6 ;  /* 0x00000025210b7211 */ /* 0x000fe200030f0eff */
[----:B----4-:R0:W-:Y:S01]  /*7d20*/  @P3 STG.E.U16 desc[UR10][R2.64], R44 ;  /* 0x0000002c02003986 */ /* 0x0101e2000c10150a */
[C---:B------:R-:W-:Y:S01]  /*7d30*/  ISETP.LT.AND P2, PT, R31.reuse, UR15, !P0 ;  /* 0x0000000f1f007c0c */ /* 0x040fe2000c741270 */
[----:B------:R-:W-:Y:S01]  /*7d40*/  IMAD R31, R31, R39, RZ ;  /* 0x000000271f1f7224 */ /* 0x000fe200078e02ff */
[----:B-1----:R-:W-:Y:S01]  /*7d50*/  LEA R4, P3, R0, R35, 0x1 ;  /* 0x0000002300047211 */ /* 0x002fe200078608ff */
[----:B-----5:R1:W-:Y:S01]  /*7d60*/  @P5 STG.E.U16 desc[UR10][R10.64], R52 ;  /* 0x000000340a005986 */ /* 0x0203e2000c10150a */
[C---:B------:R-:W-:Y:S01]  /*7d70*/  ISETP.LT.AND P5, PT, R30.reuse, UR15, !P0 ;  /* 0x0000000f1e007c0c */ /* 0x040fe2000c7a1270 */
[----:B------:R-:W-:Y:S01]  /*7d80*/  IMAD R30, R30, R39, RZ ;  /* 0x000000271e1e7224 */ /* 0x000fe200078e02ff */
[----:B------:R-:W-:Y:S01]  /*7d90*/  LEA.HI.X.SX32 R5, R0, R37, 0x1, P3 ;  /* 0x0000002500057211 */ /* 0x000fe200018f0eff */
[----:B------:R-:W-:Y:S01]  /*7da0*/  IMAD R0, R39, 0x4, R32 ;  /* 0x0000000427007824 */ /* 0x000fe200078e0220 */
[----:B--2---:R-:W-:-:S02]  /*7db0*/  LEA R6, P6, R31, R35, 0x1 ;  /* 0x000000231f067211 */ /* 0x004fc400078c08ff */
[----:B------:R-:W-:Y:S01]  /*7dc0*/  PRMT R40, R40, 0x7632, R40 ;  /* 0x0000763228287816 */ /* 0x000fe20000000028 */
[----:B------:R2:W-:Y:S01]  /*7dd0*/  @P4 STG.E.U16 desc[UR10][R4.64], R46 ;  /* 0x0000002e04004986 */ /* 0x0005e2000c10150a */
[----:B------:R-:W-:Y:S02]  /*7de0*/  LEA.HI.X.SX32 R7, R31, R37, 0x1, P6 ;  /* 0x000000251f077211 */ /* 0x000fe400030f0eff */
[C---:B------:R-:W-:Y:S01]  /*7df0*/  ISETP.LT.AND P4, PT, R29.reuse, UR15, !P0 ;  /* 0x0000000f1d007c0c */ /* 0x040fe2000c781270 */
[----:B------:R-:W-:Y:S01]  /*7e00*/  IMAD R29, R29, R39, RZ ;  /* 0x000000271d1d7224 */ /* 0x000fe200078e02ff */
[----:B0-----:R-:W-:Y:S01]  /*7e10*/  LEA R2, P6, R30, R35, 0x1 ;  /* 0x000000231e027211 */ /* 0x001fe200078c08ff */
[----:B------:R0:W-:Y:S01]  /*7e20*/  @P2 STG.E.U16 desc[UR10][R6.64], R54 ;  /* 0x0000003606002986 */ /* 0x0001e2000c10150a */
[C---:B------:R-:W-:Y:S01]  /*7e30*/  ISETP.LT.AND P2, PT, R28.reuse, UR15, !P0 ;  /* 0x0000000f1c007c0c */ /* 0x040fe2000c741270 */
[----:B------:R-:W-:Y:S01]  /*7e40*/  IMAD R28, R28, R39, RZ ;  /* 0x000000271c1c7224 */ /* 0x000fe200078e02ff */
[----:B------:R-:W-:Y:S01]  /*7e50*/  LEA.HI.X.SX32 R3, R30, R37, 0x1, P6 ;  /* 0x000000251e037211 */ /* 0x000fe200030f0eff */
[----:B-1----:R-:W-:Y:S01]  /*7e60*/  IMAD R10, R39, 0x4, R0 ;  /* 0x00000004270a7824 */ /* 0x002fe200078e0200 */
[----:B------:R-:W-:-:S02]  /*7e70*/  LEA R8, P6, R29, R35, 0x1 ;  /* 0x000000231d087211 */ /* 0x000fc400078c08ff */
[----:B------:R-:W-:Y:S01]  /*7e80*/  PRMT R48, R48, 0x7632, R48 ;  /* 0x0000763230307816 */ /* 0x000fe20000000030 */
[----:B------:R1:W-:Y:S01]  /*7e90*/  @P5 STG.E.U16 desc[UR10][R2.64], R40 ;  /* 0x0000002802005986 */ /* 0x0003e2000c10150a */
[----:B------:R-:W-:Y:S02]  /*7ea0*/  LEA.HI.X.SX32 R9, R29, R37, 0x1, P6 ;  /* 0x000000251d097211 */ /* 0x000fe400030f0eff */
[C---:B------:R-:W-:Y:S01]  /*7eb0*/  ISETP.LT.AND P5, PT, R27.reuse, UR15, !P0 ;  /* 0x0000000f1b007c0c */ /* 0x040fe2000c7a1270 */
[----:B------:R-:W-:Y:S01]  /*7ec0*/  IMAD R27, R27, R39, RZ ;  /* 0x000000271b1b7224 */ /* 0x000fe200078e02ff */
[----:B--2---:R-:W-:Y:S01]  /*7ed0*/  LEA R4, P6, R28, R35, 0x1 ;  /* 0x000000231c047211 */ /* 0x004fe200078c08ff */
[----:B------:R2:W-:Y:S01]  /*7ee0*/  @P4 STG.E.U16 desc[UR10][R8.64], R48 ;  /* 0x0000003008004986 */ /* 0x0005e2000c10150a */
[----:B------:R-:W-:Y:S02]  /*7ef0*/  PRMT R42, R42, 0x7632, R42 ;  /* 0x000076322a2a7816 */ /* 0x000fe4000000002a */
[----:B------:R-:W-:-:S02]  /*7f00*/  LEA.HI.X.SX32 R5, R28, R37, 0x1, P6 ;  /* 0x000000251c057211 */ /* 0x000fc400030f0eff */
[C---:B------:R-:W-:Y:S01]  /*7f10*/  ISETP.LT.AND P4, PT, R26.reuse, UR15, !P0 ;  /* 0x0000000f1a007c0c */ /* 0x040fe2000c781270 */
[----:B------:R-:W-:Y:S01]  /*7f20*/  IMAD R26, R26, R39, RZ ;  /* 0x000000271a1a7224 */ /* 0x000fe200078e02ff */
[C---:B0-----:R-:W-:Y:S01]  /*7f30*/  LEA R6, P6, R27.reuse, R35, 0x1 ;  /* 0x000000231b067211 */ /* 0x041fe200078c08ff */
[----:B------:R-:W-:Y:S01]  /*7f40*/  @P2 STG.E.U16 desc[UR10][R4.64], R42 ;  /* 0x0000002a04002986 */ /* 0x000fe2000c10150a */
[----:B-1----:R-:W-:Y:S02]  /*7f50*/  PRMT R3, R50, 0x7632, R3 ;  /* 0x0000763232037816 */ /* 0x002fe40000000003 */
[----:B------:R-:W-:Y:S02]  /*7f60*/  LEA.HI.X.SX32 R7, R27, R37, 0x1, P6 ;  /* 0x000000251b077211 */ /* 0x000fe400030f0eff */
[C---:B------:R-:W-:Y:S01]  /*7f70*/  ISETP.LT.AND P6, PT, R25.reuse, UR15, !P0 ;  /* 0x0000000f19007c0c */ /* 0x040fe2000c7c1270 */
[----:B------:R-:W-:Y:S01]  /*7f80*/  IMAD R25, R25, R39, RZ ;  /* 0x0000002719197224 */ /* 0x000fe200078e02ff */
[----:B------:R-:W-:Y:S01]  /*7f90*/  LEA R2, P2, R26, R35, 0x1 ;  /* 0x000000231a027211 */ /* 0x000fe200078408ff */
[----:B------:R0:W-:Y:S01]  /*7fa0*/  @P5 STG.E.U16 desc[UR10][R6.64], R3 ;  /* 0x0000000306005986 */ /* 0x0001e2000c10150a */
[----:B------:R-:W-:-:S02]  /*7fb0*/  PRMT R44, R44, 0x7632, R44 ;  /* 0x000076322c2c7816 */ /* 0x000fc4000000002c */
[C---:B--2---:R-:W-:Y:S02]  /*7fc0*/  LEA R8, P5, R25.reuse, R35, 0x1 ;  /* 0x0000002319087211 */ /* 0x044fe400078a08ff */
[----:B------:R-:W-:Y:S02]  /*7fd0*/  PRMT R52, R52, 0x7632, R52 ;  /* 0x0000763234347816 */ /* 0x000fe40000000034 */
[----:B------:R-:W-:Y:S02]  /*7fe0*/  LEA.HI.X.SX32 R9, R25, R37, 0x1, P5 ;  /* 0x0000002519097211 */ /* 0x000fe400028f0eff */
[C---:B------:R-:W-:Y:S01]  /*7ff0*/  ISETP.LT.AND P5, PT, R23.reuse, UR15, !P0 ;  /* 0x0000000f17007c0c */ /* 0x040fe2000c7a1270 */
[----:B------:R-:W-:Y:S01]  /*8000*/  IMAD R23, R23, R39, RZ ;  /* 0x0000002717177224 */ /* 0x000fe200078e02ff */
[----:B------:R-:W-:Y:S02]  /*8010*/  PRMT R46, R46, 0x7632, R46 ;  /* 0x000076322e2e7816 */ /* 0x000fe4000000002e */
[----:B0-----:R-:W-:-:S02]  /*8020*/  LEA.HI.X.SX32 R3, R26, R37, 0x1, P2 ;  /* 0x000000251a037211 */ /* 0x001fc400010f0eff */
[C---:B------:R-:W-:Y:S01]  /*8030*/  ISETP.LT.AND P2, PT, R24.reuse, UR15, !P0 ;  /* 0x0000000f18007c0c */ /* 0x040fe2000c741270 */
[----:B------:R-:W-:Y:S01]  /*8040*/  IMAD R24, R24, R39, RZ ;  /* 0x0000002718187224 */ /* 0x000fe200078e02ff */
[----:B------:R-:W-:Y:S01]  /*8050*/  PRMT R54, R54, 0x7632, R54 ;  /* 0x0000763236367816 */ /* 0x000fe20000000036 */
[----:B------:R0:W-:Y:S01]  /*8060*/  @P4 STG.E.U16 desc[UR10][R2.64], R44 ;  /* 0x0000002c02004986 */ /* 0x0001e2000c10150a */
[----:B------:R-:W-:Y:S02]  /*8070*/  ISETP.LT.AND P3, PT, R12, UR15, !P0 ;  /* 0x0000000f0c007c0c */ /* 0x000fe4000c761270 */
[CC--:B------:R-:W-:Y:S01]  /*8080*/  LEA R4, P4, R24.reuse, R35.reuse, 0x1 ;  /* 0x0000002318047211 */ /* 0x0c0fe200078808ff */
[----:B------:R1:W-:Y:S01]  /*8090*/  @P6 STG.E.U16 desc[UR10][R8.64], R52 ;  /* 0x0000003408006986 */ /* 0x0003e2000c10150a */
[----:B------:R-:W-:Y:S02]  /*80a0*/  LEA R6, P6, R23, R35, 0x1 ;  /* 0x0000002317067211 */ /* 0x000fe400078c08ff */
[----:B------:R-:W-:-:S02]  /*80b0*/  LEA.HI.X.SX32 R5, R24, R37, 0x1, P4 ;  /* 0x0000002518057211 */ /* 0x000fc400020f0eff */
[----:B------:R-:W-:Y:S02]  /*80c0*/  ISETP.LT.AND P4, PT, R22, UR15, !P0 ;  /* 0x0000000f16007c0c */ /* 0x000fe4000c781270 */
[----:B------:R-:W-:Y:S01]  /*80d0*/  LEA.HI.X.SX32 R7, R23, R37, 0x1, P6 ;  /* 0x0000002517077211 */ /* 0x000fe200030f0eff */
[----:B------:R2:W-:Y:S01]  /*80e0*/  @P2 STG.E.U16 desc[UR10][R4.64], R46 ;  /* 0x0000002e04002986 */ /* 0x0005e2000c10150a */
[C---:B0-----:R-:W-:Y:S02]  /*80f0*/  LEA R2, P2, R32.reuse, R35, 0x1 ;  /* 0x0000002320027211 */ /* 0x041fe400078408ff */
[----:B------:R-:W-:Y:S01]  /*8100*/  ISETP.LT.AND P6, PT, R21, UR15, !P0 ;  /* 0x0000000f15007c0c */ /* 0x000fe2000c7c1270 */
[----:B------:R0:W-:Y:S01]  /*8110*/  @P5 STG.E.U16 desc[UR10][R6.64], R54 ;  /* 0x0000003606005986 */ /* 0x0001e2000c10150a */
[----:B------:R-:W-:Y:S02]  /*8120*/  LEA.HI.X.SX32 R3, R32, R37, 0x1, P2 ;  /* 0x0000002520037211 */ /* 0x000fe400010f0eff */
[----:B-1----:R-:W-:-:S02]  /*8130*/  LEA R8, P5, R0, R35, 0x1 ;  /* 0x0000002300087211 */ /* 0x002fc400078a08ff */
[----:B------:R-:W-:Y:S01]  /*8140*/  ISETP.LT.AND P2, PT, R20, UR15, !P0 ;  /* 0x0000000f14007c0c */ /* 0x000fe2000c741270 */
[----:B------:R1:W-:Y:S01]  /*8150*/  @P4 STG.E.U16 desc[UR10][R2.64], R41 ;  /* 0x0000002902004986 */ /* 0x0003e2000c10150a */
[----:B------:R-:W-:Y:S01]  /*8160*/  LEA.HI.X.SX32 R9, R0, R37, 0x1, P5 ;  /* 0x0000002500097211 */ /* 0x000fe200028f0eff */
[----:B------:R-:W-:Y:S01]  /*8170*/  IMAD R0, R39, 0x4, R10 ;  /* 0x0000000427007824 */ /* 0x000fe200078e020a */
[C---:B--2---:R-:W-:Y:S02]  /*8180*/  LEA R4, P4, R10.reuse, R35, 0x1 ;  /* 0x000000230a047211 */ /* 0x044fe400078808ff */
[----:B------:R-:W-:Y:S01]  /*8190*/  ISETP.LT.AND P5, PT, R19, UR15, !P0 ;  /* 0x0000000f13007c0c */ /* 0x000fe2000c7a1270 */
[----:B------:R2:W-:Y:S01]  /*81a0*/  @P6 STG.E.U16 desc[UR10][R8.64], R49 ;  /* 0x0000003108006986 */ /* 0x0005e2000c10150a */
[----:B------:R-:W-:Y:S01]  /*81b0*/  LEA.HI.X.SX32 R5, R10, R37, 0x1, P4 ;  /* 0x000000250a057211 */ /* 0x000fe200020f0eff */
[----:B------:R-:W-:Y:S01]  /*81c0*/  IMAD R10, R39, 0x4, R0 ;  /* 0x00000004270a7824 */ /* 0x000fe200078e0200 */
[----:B0-----:R-:W-:-:S02]  /*81d0*/  LEA R6, P6, R0, R35, 0x1 ;  /* 0x0000002300067211 */ /* 0x001fc400078c08ff */
[----:B------:R-:W-:Y:S01]  /*81e0*/  ISETP.LT.AND P4, PT, R57, UR15, !P0 ;  /* 0x0000000f39007c0c */ /* 0x000fe2000c781270 */
[----:B------:R0:W-:Y:S01]  /*81f0*/  @P2 STG.E.U16 desc[UR10][R4.64], R43 ;  /* 0x0000002b04002986 */ /* 0x0001e2000c10150a */
[----:B------:R-:W-:Y:S01]  /*8200*/  LEA.HI.X.SX32 R7, R0, R37, 0x1, P6 ;  /* 0x0000002500077211 */ /* 0x000fe200030f0eff */
[C---:B------:R-:W-:Y:S01]  /*8210*/  IMAD R0, R39.reuse, 0x4, R10 ;  /* 0x0000000427007824 */ /* 0x040fe200078e020a */
[----:B-1----:R-:W-:Y:S02]  /*8220*/  LEA R2, P2, R10, R35, 0x1 ;  /* 0x000000230a027211 */ /* 0x002fe400078408ff */
[----:B------:R-:W-:Y:S01]  /*8230*/  ISETP.LT.AND P6, PT, R56, UR15, !P0 ;  /* 0x0000000f38007c0c */ /* 0x000fe2000c7c1270 */
[----:B------:R1:W-:Y:S01]  /*8240*/  @P5 STG.E.U16 desc[UR10][R6.64], R51 ;  /* 0x0000003306005986 */ /* 0x0003e2000c10150a */
[----:B------:R-:W-:Y:S01]  /*8250*/  LEA.HI.X.SX32 R3, R10, R37, 0x1, P2 ;  /* 0x000000250a037211 */ /* 0x000fe200010f0eff */
[----:B------:R-:W-:Y:S01]  /*8260*/  IMAD R10, R39, 0x4, R0 ;  /* 0x00000004270a7824 */ /* 0x000fe200078e0200 */
[----:B--2---:R-:W-:-:S02]  /*8270*/  LEA R8, P5, R0, R35, 0x1 ;  /* 0x0000002300087211 */ /* 0x004fc400078a08ff */
[----:B------:R-:W-:Y:S01]  /*8280*/  ISETP.LT.AND P2, PT, R38, UR15, !P0 ;  /* 0x0000000f26007c0c */ /* 0x000fe2000c741270 */
[----:B------:R2:W-:Y:S01]  /*8290*/  @P4 STG.E.U16 desc[UR10][R2.64], R45 ;  /* 0x0000002d02004986 */ /* 0x0005e2000c10150a */
[----:B------:R-:W-:Y:S01]  /*82a0*/  LEA.HI.X.SX32 R9, R0, R37, 0x1, P5 ;  /* 0x0000002500097211 */ /* 0x000fe200028f0eff */
[C---:B------:R-:W-:Y:S01]  /*82b0*/  IMAD R0, R39.reuse, 0x4, R10 ;  /* 0x0000000427007824 */ /* 0x040fe200078e020a */
[----:B0-----:R-:W-:Y:S02]  /*82c0*/  LEA R4, P4, R10, R35, 0x1 ;  /* 0x000000230a047211 */ /* 0x001fe400078808ff */
[----:B------:R-:W-:Y:S01]  /*82d0*/  ISETP.LT.AND P5, PT, R36, UR15, !P0 ;  /* 0x0000000f24007c0c */ /* 0x000fe2000c7a1270 */
[----:B------:R0:W-:Y:S01]  /*82e0*/  @P6 STG.E.U16 desc[UR10][R8.64], R53 ;  /* 0x0000003508006986 */ /* 0x0001e2000c10150a */
[----:B------:R-:W-:Y:S01]  /*82f0*/  LEA.HI.X.SX32 R5, R10, R37, 0x1, P4 ;  /* 0x000000250a057211 */ /* 0x000fe200020f0eff */
[----:B------:R-:W-:Y:S01]  /*8300*/  IMAD R10, R39, 0x4, R0 ;  /* 0x00000004270a7824 */ /* 0x000fe200078e0200 */
[----:B-1----:R-:W-:-:S02]  /*8310*/  LEA R6, P6, R0, R35, 0x1 ;  /* 0x0000002300067211 */ /* 0x002fc400078c08ff */
[----:B------:R-:W-:Y:S01]  /*8320*/  ISETP.LT.AND P4, PT, R17, UR15, !P0 ;  /* 0x0000000f11007c0c */ /* 0x000fe2000c781270 */
[----:B------:R1:W-:Y:S01]  /*8330*/  @P2 STG.E.U16 desc[UR10][R4.64], R47 ;  /* 0x0000002f04002986 */ /* 0x0003e2000c10150a */
[----:B------:R-:W-:Y:S01]  /*8340*/  LEA.HI.X.SX32 R7, R0, R37, 0x1, P6 ;  /* 0x0000002500077211 */ /* 0x000fe200030f0eff */
[C---:B------:R-:W-:Y:S01]  /*8350*/  IMAD R0, R39.reuse, 0x4, R10 ;  /* 0x0000000427007824 */ /* 0x040fe200078e020a */
[----:B--2---:R-:W-:Y:S02]  /*8360*/  LEA R2, P6, R10, R35, 0x1 ;  /* 0x000000230a027211 */ /* 0x004fe400078c08ff */
[----:B------:R-:W-:Y:S01]  /*8370*/  ISETP.LT.AND P2, PT, R18, UR15, !P0 ;  /* 0x0000000f12007c0c */ /* 0x000fe2000c741270 */
[----:B------:R-:W-:Y:S01]  /*8380*/  IMAD R11, R39, 0x4, R0 ;  /* 0x00000004270b7824 */ /* 0x000fe200078e0200 */
[----:B------:R-:W-:Y:S01]  /*8390*/  LEA.HI.X.SX32 R3, R10, R37, 0x1, P6 ;  /* 0x000000250a037211 */ /* 0x000fe200030f0eff */
[----:B------:R2:W-:Y:S01]  /*83a0*/  @P5 STG.E.U16 desc[UR10][R6.64], R55 ;  /* 0x0000003706005986 */ /* 0x0005e2000c10150a */
[----:B0-----:R-:W-:-:S02]  /*83b0*/  LEA R8, P6, R0, R35, 0x1 ;  /* 0x0000002300087211 */ /* 0x001fc400078c08ff */
[----:B------:R-:W-:Y:S02]  /*83c0*/  PRMT R41, R41, 0x7632, R41 ;  /* 0x0000763229297816 */ /* 0x000fe40000000029 */
[----:B------:R-:W-:Y:S01]  /*83d0*/  LEA.HI.X.SX32 R9, R0, R37, 0x1, P6 ;  /* 0x0000002500097211 */ /* 0x000fe200030f0eff */
[----:B------:R-:W-:Y:S01]  /*83e0*/  IMAD R0, R39, 0x4, R11 ;  /* 0x0000000427007824 */ /* 0x000fe200078e020b */
[----:B------:R-:W-:Y:S02]  /*83f0*/  ISETP.LT.AND P5, PT, R16, UR15, !P0 ;  /* 0x0000000f10007c0c */ /* 0x000fe4000c7a1270 */
[----:B------:R-:W-:Y:S01]  /*8400*/  PRMT R49, R49, 0x7632, R49 ;  /* 0x0000763231317816 */ /* 0x000fe20000000031 */
[----:B------:R-:W-:Y:S01]  /*8410*/  IMAD R12, R39, 0x4, R0 ;  /* 0x00000004270c7824 */ /* 0x000fe200078e0200 */
[----:B------:R-:W-:Y:S01]  /*8420*/  @P2 STG.E.U16 desc[UR10][R2.64], R41 ;  /* 0x0000002902002986 */ /* 0x000fe2000c10150a */
[-C--:B-1----:R-:W-:Y:S02]  /*8430*/  LEA R4, P2, R11, R35.reuse, 0x1 ;  /* 0x000000230b047211 */ /* 0x082fe400078408ff */
[----:B------:R-:W-:Y:S01]  /*8440*/  IMAD R16, R39, 0x4, R12 ;  /* 0x0000000427107824 */ /* 0x000fe200078e020c */
[----:B------:R0:W-:Y:S01]  /*8450*/  @P4 STG.E.U16 desc[UR10][R8.64], R49 ;  /* 0x0000003108004986 */ /* 0x0001e2000c10150a */
[----:B--2---:R-:W-:-:S02]  /*8460*/  LEA R6, P4, R0, R35, 0x1 ;  /* 0x0000002300067211 */ /* 0x004fc400078808ff */
[----:B------:R-:W-:Y:S01]  /*8470*/  IMAD R17, R39, 0x4, R16 ;  /* 0x0000000427117824 */ /* 0x000fe200078e0210 */
[-C--:B------:R-:W-:Y:S02]  /*8480*/  LEA.HI.X.SX32 R5, R11, R37.reuse, 0x1, P2 ;  /* 0x000000250b057211 */ /* 0x080fe400010f0eff */
[----:B------:R-:W-:Y:S01]  /*8490*/  LEA.HI.X.SX32 R7, R0, R37, 0x1, P4 ;  /* 0x0000002500077211 */ /* 0x000fe200020f0eff */
[----:B------:R-:W-:Y:S01]  /*84a0*/  IMAD R0, R39, 0x4, R17 ;  /* 0x0000000427007824 */ /* 0x000fe200078e0211 */
[----:B------:R-:W-:Y:S02]  /*84b0*/  ISETP.LT.AND P4, PT, R15, UR15, !P0 ;  /* 0x0000000f0f007c0c */ /* 0x000fe4000c781270 */
[CC--:B------:R-:W-:Y:S02]  /*84c0*/  LEA R10, P6, R12.reuse, R35.reuse, 0x1 ;  /* 0x000000230c0a7211 */ /* 0x0c0fe400078c08ff */
[----:B0-----:R-:W-:Y:S02]  /*84d0*/  LEA R8, P2, R17, R35, 0x1 ;  /* 0x0000002311087211 */ /* 0x001fe400078408ff */
[----:B------:R-:W-:-:S02]  /*84e0*/  LEA.HI.X.SX32 R11, R12, R37, 0x1, P6 ;  /* 0x000000250c0b7211 */ /* 0x000fc400030f0eff */
[----:B------:R-:W-:Y:S02]  /*84f0*/  LEA.HI.X.SX32 R9, R17, R37, 0x1, P2 ;  /* 0x0000002511097211 */ /* 0x000fe400010f0eff */
[----:B------:R-:W-:Y:S02]  /*8500*/  ISETP.LT.AND P2, PT, R14, UR15, !P0 ;  /* 0x0000000f0e007c0c */ /* 0x000fe4000c741270 */
[----:B------:R-:W-:Y:S02]  /*8510*/  ISETP.LT.AND P0, PT, R13, UR15, !P0 ;  /* 0x0000000f0d007c0c */ /* 0x000fe4000c701270 */
[----:B------:R-:W-:Y:S02]  /*8520*/  LEA R2, P6, R16, R35, 0x1 ;  /* 0x0000002310027211 */ /* 0x000fe400078c08ff */
[----:B------:R-:W-:Y:S02]  /*8530*/  PRMT R43, R43, 0x7632, R43 ;  /* 0x000076322b2b7816 */ /* 0x000fe4000000002b */
[----:B------:R-:W-:-:S02]  /*8540*/  PRMT R51, R51, 0x7632, R51 ;  /* 0x0000763233337816 */ /* 0x000fc40000000033 */
[----:B------:R-:W-:Y:S01]  /*8550*/  PRMT R45, R45, 0x7632, R45 ;  /* 0x000076322d2d7816 */ /* 0x000fe2000000002d */
[----:B------:R0:W-:Y:S01]  /*8560*/  @P5 STG.E.U16 desc[UR10][R4.64], R43 ;  /* 0x0000002b04005986 */ /* 0x0001e2000c10150a */
[----:B------:R-:W-:Y:S02]  /*8570*/  LEA.HI.X.SX32 R3, R16, R37, 0x1, P6 ;  /* 0x0000002510037211 */ /* 0x000fe400030f0eff */
[----:B------:R-:W-:Y:S01]  /*8580*/  PRMT R53, R53, 0x7632, R53 ;  /* 0x0000763235357816 */ /* 0x000fe20000000035 */
[----:B------:R0:W-:Y:S01]  /*8590*/  @P4 STG.E.U16 desc[UR10][R6.64], R51 ;  /* 0x0000003306004986 */ /* 0x0001e2000c10150a */
[----:B------:R-:W-:Y:S02]  /*85a0*/  PRMT R47, R47, 0x7632, R47 ;  /* 0x000076322f2f7816 */ /* 0x000fe4000000002f */
[C---:B------:R-:W-:Y:S01]  /*85b0*/  LEA R12, P6, R0.reuse, R35, 0x1 ;  /* 0x00000023000c7211 */ /* 0x040fe200078c08ff */
[----:B------:R0:W-:Y:S03]  /*85c0*/  @P3 STG.E.U16 desc[UR10][R10.64], R45 ;  /* 0x0000002d0a003986 */ /* 0x0001e6000c10150a */
[----:B------:R-:W-:Y:S01]  /*85d0*/  LEA.HI.X.SX32 R13, R0, R37, 0x1, P6 ;  /* 0x00000025000d7211 */ /* 0x000fe200030f0eff */
[----:B------:R0:W-:Y:S04]  /*85e0*/  @P2 STG.E.U16 desc[UR10][R2.64], R53 ;  /* 0x0000003502002986 */ /* 0x0001e8000c10150a */
[----:B------:R0:W-:Y:S01]  /*85f0*/  @P1 STG.E.U16 desc[UR10][R8.64], R47 ;  /* 0x0000002f08001986 */ /* 0x0001e2000c10150a */
[----:B------:R-:W-:Y:S05]  /*8600*/  @!P0 EXIT ;  /* 0x000000000000894d */ /* 0x000fea0003800000 */
[----:B0-----:R-:W-:-:S05]  /*8610*/  PRMT R6, R55, 0x7632, R6 ;  /* 0x0000763237067816 */ /* 0x001fca0000000006 */
[----:B------:R-:W-:Y:S01]  /*8620*/  STG.E.U16 desc[UR10][R12.64], R6 ;  /* 0x000000060c007986 */ /* 0x000fe2000c10150a */
[----:B------:R-:W-:Y:S05]  /*8630*/  EXIT ;  /* 0x000000000000794d */ /* 0x000fea0003800000 */
.L_x_3:
[----:B------:R-:W-:-:S00]  /*8640*/  BRA `(.L_x_3) ;  /* 0xfffffffc00fc7947 */ /* 0x000fc0000383ffff */
[----:B------:R-:W-:-:S00]  /*8650*/  NOP ;  /* 0x0000000000007918 */ /* 0x000fc00000000000 */
        /* <DEDUP_REMOVED lines=10> */
.L_x_4:


//--------------------- .nv.shared.matmul_kernel  --------------------------
	.section	.nv.shared.matmul_kernel,"aw",@nobits
	.sectionflags	@""
	.align	16
	.zero		1024


//--------------------- .nv.shared.reserved.0     --------------------------
	.section	.nv.shared.reserved.0,"aw",@nobits
	.weak		__nv_reservedSMEM_offset_0_alias
	.size		__nv_reservedSMEM_offset_0_alias, 0, 64
	.other		__nv_reservedSMEM_offset_0_alias,@"STO_CUDA_RESERVED_SHARED STV_DEFAULT"
__nv_reservedSMEM_offset_0_alias:
	.zero		0
	.zero		64


//--------------------- .nv.constant0.matmul_kernel --------------------------
	.section	.nv.constant0.matmul_kernel,"a",@progbits
	.sectionflags	@""
	.align	4
.nv.constant0.matmul_kernel:
	.zero		976


//--------------------- SYMBOLS --------------------------

	.type		.nv.reservedSmem.offset0,@object
	.size		.nv.reservedSmem.offset0,0x4
	.type		.nv.reservedSmem.cap,@object
	.size		.nv.reservedSmem.cap,0x4
